def gluon_tcgen05(
    a_ptr,
    b_ptr,
    c_ptr,
    M,
    N,
    K,
    stride_am,
    stride_bk,
    stride_cm,
    BLOCK_M: gl.constexpr,
    BLOCK_N: gl.constexpr,
    BLOCK_K: gl.constexpr,
    DTYPE: gl.constexpr,
    A_LAYOUT: gl.constexpr,
    B_LAYOUT: gl.constexpr,
    C_LAYOUT: gl.constexpr,
    B_SHAPE: gl.constexpr,
    TMEM_LAYOUT: gl.constexpr,
    TMEM_REG: gl.constexpr,
    TRANS_B: gl.constexpr,
    NUM_BUFFERS: gl.constexpr,
):
    a_desc = tma.make_tensor_descriptor(
        a_ptr, [M, K], [stride_am, 1], [BLOCK_M, BLOCK_K], A_LAYOUT
    )
    b_desc = tma.make_tensor_descriptor(
        b_ptr,
        [N, K] if TRANS_B else [K, N],
        [stride_bk, 1],
        B_SHAPE,
        B_LAYOUT,
    )
    c_desc = tma.make_tensor_descriptor(
        c_ptr, [M, N], [stride_cm, 1], [BLOCK_M, BLOCK_N], C_LAYOUT
    )

    a_bufs = gl.allocate_shared_memory(
        DTYPE, [NUM_BUFFERS, BLOCK_M, BLOCK_K], A_LAYOUT
    )
    b_bufs = gl.allocate_shared_memory(DTYPE, [NUM_BUFFERS] + B_SHAPE, B_LAYOUT)

    pid_m = gl.program_id(0)
    pid_n = gl.program_id(1)
    off_m = pid_m * BLOCK_M
    off_n = pid_n * BLOCK_N

    tma_bars = gl.allocate_shared_memory(
        gl.int64, [NUM_BUFFERS, 1], mbarrier.MBarrierLayout()
    )
    mma_bars = gl.allocate_shared_memory(
        gl.int64, [NUM_BUFFERS, 1], mbarrier.MBarrierLayout()
    )
    for i in gl.static_range(NUM_BUFFERS):
        mbarrier.init(tma_bars.index(i), count=1)
        mbarrier.init(mma_bars.index(i), count=1)

    acc_tmem = allocate_tensor_memory(gl.float32, [BLOCK_M, BLOCK_N], TMEM_LAYOUT)
    idx = 0
    phase = 0
    use_acc = False
    for k in range(0, K, BLOCK_K):
        a = a_bufs.index(idx)
        b = b_bufs.index(idx)
        tma_bar = tma_bars.index(idx)
        mma_bar = mma_bars.index(idx)
        mbarrier.expect(
            tma_bar, a_desc.block_type.nbytes + b_desc.block_type.nbytes
        )
        tma.async_copy_global_to_shared(a_desc, [off_m, k], tma_bar, a)
        tma.async_copy_global_to_shared(
            b_desc, [off_n, k] if TRANS_B else [k, off_n], tma_bar, b
        )
        mbarrier.wait(tma_bar, phase=phase)

        if TRANS_B:
            b = b.permute((1, 0))
        tcgen05_mma(a, b, acc_tmem, use_acc=use_acc)
        tcgen05_commit(mma_bar)
        mbarrier.wait(mma_bar, phase=phase)
        use_acc = True

        idx += 1
        if idx == NUM_BUFFERS:
            idx = 0
            phase ^= 1

    for i in gl.static_range(NUM_BUFFERS):
        mbarrier.invalidate(tma_bars.index(i))
        mbarrier.invalidate(mma_bars.index(i))

    acc = acc_tmem.load(TMEM_REG)
    c_smem = gl.allocate_shared_memory(DTYPE, [BLOCK_M, BLOCK_N], C_LAYOUT)
    c_smem.store(acc.to(DTYPE))
    fence_async_shared()
    tma.async_copy_shared_to_global(c_desc, [off_m, off_n], c_smem)
    tma.store_wait(pendings=0)

# config = {"BLOCK_K": 64, "BLOCK_M": 64, "BLOCK_N": 64, "arch": "sm_100", "dtype": "fp16", "num_buffers": 3, "num_warps": 8, "trans_b": 0}
# arch = sm_100


// ===== COMPILED SASS (sm_100a) =====

	.target	sm_100a

	.elftype	@"ET_EXEC"


//--------------------- .note.nv.tkinfo           --------------------------
	.section	.note.nv.tkinfo,"",@"SHT_NOTE"
	.sectionflags	@"SHF_NOTE_NV_TKINFO"
	.tkinfo
        /*0018*/ 	.word	0x00000081
        /*0030*/ 	.string	""
        /*0030*/ 	.string	"ptxas-blackwell"
        /*0030*/ 	.string	"Cuda compilation tools, release 12.9, V12.9.86"
        /*0030*/ 	.string	"Build cuda_12.9.r12.9/compiler.36037853_0"
        /*0030*/ 	.string	"-v  -suppress-debug-info  -lineinfo  -arch sm_100a "



//--------------------- .note.nv.cuver            --------------------------
	.section	.note.nv.cuver,"",@"SHT_NOTE"
	.sectionflags	@"SHF_NOTE_NV_CUVER"
        /*0018*/ 	.short	0x0001
        /*001a*/ 	.short	0x0064
        /*001c*/ 	.short	0x0001
        /*001e*/ 	.short	0x0000
        /*0020*/ 	.short	0x0001
        /*0022*/ 	.short	0x0000


//--------------------- .nv.info                  --------------------------
	.section	.nv.info,"",@"SHT_CUDA_INFO"
	.align	4


	//----- nvinfo : EIATTR_REGCOUNT
	.align		4
        /*0000*/ 	.byte	0x04, 0x2f
        /*0002*/ 	.short	(.L_4 - .L_3)
	.align		4
.L_3:
        /*0004*/ 	.word	index@(gluon_tcgen05)
        /*0008*/ 	.word	0x00000019


	//----- nvinfo : EIATTR_FRAME_SIZE
	.align		4
.L_4:
        /*000c*/ 	.byte	0x04, 0x11
        /*000e*/ 	.short	(.L_6 - .L_5)
	.align		4
.L_5:
        /*0010*/ 	.word	index@($__internal_2_$__cuda_sm10x_tcgen05_guardrail_trap_unallocated_columns_being_dealloced)
        /*0014*/ 	.word	0x00000000


	//----- nvinfo : EIATTR_FRAME_SIZE
	.align		4
.L_6:
        /*0018*/ 	.byte	0x04, 0x11
        /*001a*/ 	.short	(.L_8 - .L_7)
	.align		4
.L_7:
        /*001c*/ 	.word	index@($__internal_1_$__cuda_sm10x_tcgen05_guardrail_trap_phase_invalid_during_alloc)
        /*0020*/ 	.word	0x00000000


	//----- nvinfo : EIATTR_FRAME_SIZE
	.align		4
.L_8:
        /*0024*/ 	.byte	0x04, 0x11
        /*0026*/ 	.short	(.L_10 - .L_9)
	.align		4
.L_9:
        /*0028*/ 	.word	index@($__internal_0_$__cuda_sm10x_tcgen05_guardrail_trap_col_being_dealloced_not_returned_by_alloc)
        /*002c*/ 	.word	0x00000000


	//----- nvinfo : EIATTR_FRAME_SIZE
	.align		4
.L_10:
        /*0030*/ 	.byte	0x04, 0x11
        /*0032*/ 	.short	(.L_12 - .L_11)
	.align		4
.L_11:
        /*0034*/ 	.word	index@(gluon_tcgen05)
        /*0038*/ 	.word	0x00000000


	//----- nvinfo : EIATTR_MIN_STACK_SIZE
	.align		4
.L_12:
        /*003c*/ 	.byte	0x04, 0x12
        /*003e*/ 	.short	(.L_14 - .L_13)
	.align		4
.L_13:
        /*0040*/ 	.word	index@(gluon_tcgen05)
        /*0044*/ 	.word	0x00000000
.L_14:


//--------------------- .nv.info.gluon_tcgen05    --------------------------
	.section	.nv.info.gluon_tcgen05,"",@"SHT_CUDA_INFO"
	.sectionflags	@""
	.align	4


	//----- nvinfo : EIATTR_CUDA_API_VERSION
	.align		4
        /*0000*/ 	.byte	0x04, 0x37
        /*0002*/ 	.short	(.L_16 - .L_15)
.L_15:
        /*0004*/ 	.word	0x00000081


	//----- nvinfo : EIATTR_KPARAM_INFO
	.align		4
.L_16:
        /*0008*/ 	.byte	0x04, 0x17
        /*000a*/ 	.short	(.L_18 - .L_17)
.L_17:
        /*000c*/ 	.word	0x00000000
        /*0010*/ 	.short	0x000a
        /*0012*/ 	.short	0x0048
        /*0014*/ 	.byte	0x00, 0xf4, 0x21, 0x00


	//----- nvinfo : EIATTR_KPARAM_INFO
	.align		4
.L_18:
        /*0018*/ 	.byte	0x04, 0x17
        /*001a*/ 	.short	(.L_20 - .L_19)
.L_19:
        /*001c*/ 	.word	0x00000000
        /*0020*/ 	.short	0x0009
        /*0022*/ 	.short	0x0040
        /*0024*/ 	.byte	0x00, 0xf4, 0x21, 0x00


	//----- nvinfo : EIATTR_KPARAM_INFO
	.align		4
.L_20:
        /*0028*/ 	.byte	0x04, 0x17
        /*002a*/ 	.short	(.L_22 - .L_21)
.L_21:
        /*002c*/ 	.word	0x00000000
        /*0030*/ 	.short	0x0008
        /*0032*/ 	.short	0x0038
        /*0034*/ 	.byte	0x00, 0xf0, 0x21, 0x00


	//----- nvinfo : EIATTR_KPARAM_INFO
	.align		4
.L_22:
        /*0038*/ 	.byte	0x04, 0x17
        /*003a*/ 	.short	(.L_24 - .L_23)
.L_23:
        /*003c*/ 	.word	0x00000000
        /*0040*/ 	.short	0x0007
        /*0042*/ 	.short	0x0030
        /*0044*/ 	.byte	0x00, 0xf0, 0x21, 0x00


	//----- nvinfo : EIATTR_KPARAM_INFO
	.align		4
.L_24:
        /*0048*/ 	.byte	0x04, 0x17
        /*004a*/ 	.short	(.L_26 - .L_25)
.L_25:
        /*004c*/ 	.word	0x00000000
        /*0050*/ 	.short	0x0006
        /*0052*/ 	.short	0x0028
        /*0054*/ 	.byte	0x00, 0xf0, 0x21, 0x00


	//----- nvinfo : EIATTR_KPARAM_INFO
	.align		4
.L_26:
        /*0058*/ 	.byte	0x04, 0x17
        /*005a*/ 	.short	(.L_28 - .L_27)
.L_27:
        /*005c*/ 	.word	0x00000000
        /*0060*/ 	.short	0x0005
        /*0062*/ 	.short	0x0020
        /*0064*/ 	.byte	0x00, 0xf0, 0x11, 0x00


	//----- nvinfo : EIATTR_KPARAM_INFO
	.align		4
.L_28:
        /*0068*/ 	.byte	0x04, 0x17
        /*006a*/ 	.short	(.L_30 - .L_29)
.L_29:
        /*006c*/ 	.word	0x00000000
        /*0070*/ 	.short	0x0004
        /*0072*/ 	.short	0x001c
        /*0074*/ 	.byte	0x00, 0xf0, 0x11, 0x00


	//----- nvinfo : EIATTR_KPARAM_INFO
	.align		4
.L_30:
        /*0078*/ 	.byte	0x04, 0x17
        /*007a*/ 	.short	(.L_32 - .L_31)
.L_31:
        /*007c*/ 	.word	0x00000000
        /*0080*/ 	.short	0x0003
        /*0082*/ 	.short	0x0018
        /*0084*/ 	.byte	0x00, 0xf0, 0x11, 0x00


	//----- nvinfo : EIATTR_KPARAM_INFO
	.align		4
.L_32:
        /*0088*/ 	.byte	0x04, 0x17
        /*008a*/ 	.short	(.L_34 - .L_33)
.L_33:
        /*008c*/ 	.word	0x00000000
        /*0090*/ 	.short	0x0002
        /*0092*/ 	.short	0x0010
        /*0094*/ 	.byte	0x00, 0xf4, 0x21, 0x00


	//----- nvinfo : EIATTR_KPARAM_INFO
	.align		4
.L_34:
        /*0098*/ 	.byte	0x04, 0x17
        /*009a*/ 	.short	(.L_36 - .L_35)
.L_35:
        /*009c*/ 	.word	0x00000000
        /*00a0*/ 	.short	0x0001
        /*00a2*/ 	.short	0x0008
        /*00a4*/ 	.byte	0x00, 0xf4, 0x21, 0x00


	//----- nvinfo : EIATTR_KPARAM_INFO
	.align		4
.L_36:
        /*00a8*/ 	.byte	0x04, 0x17
        /*00aa*/ 	.short	(.L_38 - .L_37)
.L_37:
        /*00ac*/ 	.word	0x00000000
        /*00b0*/ 	.short	0x0000
        /*00b2*/ 	.short	0x0000
        /*00b4*/ 	.byte	0x00, 0xf4, 0x21, 0x00


	//----- nvinfo : EIATTR_AT_ENTRY_FRAGMENTS
	.align		4
.L_38:
        /*00b8*/ 	.byte	0x04, 0x4f
        /*00ba*/ 	.short	(.L_40 - .L_39)


	//   ....[0]....
.L_39:
        /*00bc*/ 	.word	0x00000004


	//----- nvinfo : EIATTR_RESERVED_SMEM_USED
	.align		4
.L_40:
        /*00c0*/ 	.byte	0x01, 0x41
	.zero		2


	//----- nvinfo : EIATTR_SPARSE_MMA_MASK
	.align		4
        /*00c4*/ 	.byte	0x03, 0x50
        /*00c6*/ 	.short	0x0000


	//----- nvinfo : EIATTR_TCGEN05_1CTA_USED
	.align		4
        /*00c8*/ 	.byte	0x01, 0x51
	.zero		2


	//----- nvinfo : EIATTR_MAXREG_COUNT
	.align		4
        /*00cc*/ 	.byte	0x03, 0x1b
        /*00ce*/ 	.short	0x00ff


	//----- nvinfo : EIATTR_NUM_BARRIERS
	.align		4
        /*00d0*/ 	.byte	0x02, 0x4c
        /*00d2*/ 	.byte	0x01
	.zero		1


	//----- nvinfo : EIATTR_INT_WARP_WIDE_INSTR_OFFSETS
	.align		4
        /*00d4*/ 	.byte	0x04, 0x31
        /*00d6*/ 	.short	(.L_42 - .L_41)


	//   ....[0]....
.L_41:
        /*00d8*/ 	.word	0x00001720


	//   ....[1]....
        /*00dc*/ 	.word	0x00001740


	//   ....[2]....
        /*00e0*/ 	.word	0x000017c0


	//   ....[3]....
        /*00e4*/ 	.word	0x00001a90


	//   ....[4]....
        /*00e8*/ 	.word	0x00001aa0


	//   ....[5]....
        /*00ec*/ 	.word	0x00001ab0


	//   ....[6]....
        /*00f0*/ 	.word	0x00001ac0


	//   ....[7]....
        /*00f4*/ 	.word	0x00001de0


	//   ....[8]....
        /*00f8*/ 	.word	0x00001df0


	//   ....[9]....
        /*00fc*/ 	.word	0x00001f60


	//   ....[10]....
        /*0100*/ 	.word	0x00001fb0


	//   ....[11]....
        /*0104*/ 	.word	0x00001fc0


	//   ....[12]....
        /*0108*/ 	.word	0x00001ff0


	//   ....[13]....
        /*010c*/ 	.word	0x000022e0


	//   ....[14]....
        /*0110*/ 	.word	0x000022f0


	//   ....[15]....
        /*0114*/ 	.word	0x00002670


	//   ....[16]....
        /*0118*/ 	.word	0x00002680


	//   ....[17]....
        /*011c*/ 	.word	0x00002940


	//   ....[18]....
        /*0120*/ 	.word	0x00002990


	//----- nvinfo : EIATTR_COOP_GROUP_MASK_REGIDS
	.align		4
.L_42:
        /*0124*/ 	.byte	0x04, 0x29
        /*0126*/ 	.short	(.L_44 - .L_43)


	//   ....[0]....
.L_43:
        /*0128*/ 	.word	0xffffffff


	//   ....[1]....
        /*012c*/ 	.word	0xffffffff


	//   ....[2]....
        /*0130*/ 	.word	0xffffffff


	//   ....[3]....
        /*0134*/ 	.word	0xffffffff


	//   ....[4]....
        /*0138*/ 	.word	0xffffffff


	//   ....[5]....
        /*013c*/ 	.word	0xffffffff


	//   ....[6]....
        /*0140*/ 	.word	0xffffffff


	//   ....[7]....
        /*0144*/ 	.word	0xffffffff


	//   ....[8]....
        /*0148*/ 	.word	0xffffffff


	//   ....[9]....
        /*014c*/ 	.word	0xffffffff


	//----- nvinfo : EIATTR_COOP_GROUP_INSTR_OFFSETS
	.align		4
.L_44:
        /*0150*/ 	.byte	0x04, 0x28
        /*0152*/ 	.short	(.L_46 - .L_45)


	//   ....[0]....
.L_45:
        /*0154*/ 	.word	0x00000050


	//   ....[1]....
        /*0158*/ 	.word	0x00000310


	//   ....[2]....
        /*015c*/ 	.word	0x00000500


	//   ....[3]....
        /*0160*/ 	.word	0x000009c0


	//   ....[4]....
        /*0164*/ 	.word	0x00000b00


	//   ....[5]....
        /*0168*/ 	.word	0x00000fb0


	//   ....[6]....
        /*016c*/ 	.word	0x000010f0


	//   ....[7]....
        /*0170*/ 	.word	0x000015e0


	//   ....[8]....
        /*0174*/ 	.word	0x000027d0


	//   ....[9]....
        /*0178*/ 	.word	0x00002a40


	//----- nvinfo : EIATTR_VRC_CTA_INIT_COUNT
	.align		4
.L_46:
        /*017c*/ 	.byte	0x02, 0x4a
        /*017e*/ 	.byte	0x80
	.zero		1


	//----- nvinfo : EIATTR_MBARRIER_INSTR_OFFSETS
	.align		4
        /*0180*/ 	.byte	0x04, 0x39
        /*0182*/ 	.short	(.L_48 - .L_47)


	//   ....[0]....
.L_47:
        /*0184*/ 	.word	0x000017e0
        /*0188*/ 	.word	0x000000ff
        /*018c*/ 	.word	0x0000c000
        /*0190*/ 	.short	0x0100
        /*0192*/ 	.byte	0x08
	.zero		1


	//   ....[1]....
        /*0194*/ 	.word	0x000017f0
        /*0198*/ 	.word	0x000000ff
        /*019c*/ 	.word	0x0000c020
        /*01a0*/ 	.short	0x0100
        /*01a2*/ 	.byte	0x08
	.zero		1


	//   ....[2]....
        /*01a4*/ 	.word	0x000018a0
        /*01a8*/ 	.word	0x000000ff
        /*01ac*/ 	.word	0x0000c008
        /*01b0*/ 	.short	0x0100
        /*01b2*/ 	.byte	0x08
	.zero		1


	//   ....[3]....
        /*01b4*/ 	.word	0x000018b0
        /*01b8*/ 	.word	0x000000ff
        /*01bc*/ 	.word	0x0000c028
        /*01c0*/ 	.short	0x0100
        /*01c2*/ 	.byte	0x08
	.zero		1


	//   ....[4]....
        /*01c4*/ 	.word	0x000019c0
        /*01c8*/ 	.word	0x000000ff
        /*01cc*/ 	.word	0x0000c010
        /*01d0*/ 	.short	0x0100
        /*01d2*/ 	.byte	0x08
	.zero		1


	//   ....[5]....
        /*01d4*/ 	.word	0x000019d0
        /*01d8*/ 	.word	0x000000ff
        /*01dc*/ 	.word	0x0000c030
        /*01e0*/ 	.short	0x0100
        /*01e2*/ 	.byte	0x08
	.zero		1


	//   ....[6]....
        /*01e4*/ 	.word	0x00001ba0
        /*01e8*/ 	.word	0x000000ff
        /*01ec*/ 	.word	0x0000c000
        /*01f0*/ 	.short	0x010a
        /*01f2*/ 	.byte	0x08
	.zero		1


	//   ....[7]....
        /*01f4*/ 	.word	0x00001e40
        /*01f8*/ 	.word	0x000000ff
        /*01fc*/ 	.word	0x0000c020
        /*0200*/ 	.short	0x010a
        /*0202*/ 	.byte	0x08
	.zero		1


	//   ....[8]....
        /*0204*/ 	.word	0x00002060
        /*0208*/ 	.word	0x000000ff
        /*020c*/ 	.word	0x0000c000
        /*0210*/ 	.short	0x010a
        /*0212*/ 	.byte	0x1c
	.zero		1


	//   ....[9]....
        /*0214*/ 	.word	0x00002330
        /*0218*/ 	.word	0x000000ff
        /*021c*/ 	.word	0x0000c020
        /*0220*/ 	.short	0x010a
        /*0222*/ 	.byte	0x1c
	.zero		1


	//   ....[10]....
        /*0224*/ 	.word	0x00002400
        /*0228*/ 	.word	0x000000ff
        /*022c*/ 	.word	0x0000c000
        /*0230*/ 	.short	0x0108
        /*0232*/ 	.byte	0x08
	.zero		1


	//   ....[11]....
        /*0234*/ 	.word	0x00002410
        /*0238*/ 	.word	0x000000ff
        /*023c*/ 	.word	0x0000c020
        /*0240*/ 	.short	0x0108
        /*0242*/ 	.byte	0x08
	.zero		1


	//   ....[12]....
        /*0244*/ 	.word	0x00002460
        /*0248*/ 	.word	0x000000ff
        /*024c*/ 	.word	0x0000c008
        /*0250*/ 	.short	0x0108
        /*0252*/ 	.byte	0x08
	.zero		1


	//   ....[13]....
        /*0254*/ 	.word	0x00002470
        /*0258*/ 	.word	0x000000ff
        /*025c*/ 	.word	0x0000c028
        /*0260*/ 	.short	0x0108
        /*0262*/ 	.byte	0x08
	.zero		1


	//   ....[14]....
        /*0264*/ 	.word	0x000024c0
        /*0268*/ 	.word	0x000000ff
        /*026c*/ 	.word	0x0000c010
        /*0270*/ 	.short	0x0108
        /*0272*/ 	.byte	0x08
	.zero		1


	//   ....[15]....
        /*0274*/ 	.word	0x000024d0
        /*0278*/ 	.word	0x000000ff
        /*027c*/ 	.word	0x0000c030
        /*0280*/ 	.short	0x0108
        /*0282*/ 	.byte	0x08
	.zero		1


	//   ....[16]....
        /*0284*/ 	.word	0x00002a60
        /*0288*/ 	.word	0x000000ff
        /*028c*/ 	.word	0x0000c000
        /*0290*/ 	.short	0x010a
        /*0292*/ 	.byte	0x08
	.zero		1


	//   ....[17]....
        /*0294*/ 	.word	0x00002a90
        /*0298*/ 	.word	0x000000ff
        /*029c*/ 	.word	0x0000c020
        /*02a0*/ 	.short	0x010a
        /*02a2*/ 	.byte	0x08
	.zero		1


	//   ....[18]....
        /*02a4*/ 	.word	0x00002ac0
        /*02a8*/ 	.word	0x000000ff
        /*02ac*/ 	.word	0x0000c000
        /*02b0*/ 	.short	0x010a
        /*02b2*/ 	.byte	0x1c
	.zero		1


	//   ....[19]....
        /*02b4*/ 	.word	0x00002af0
        /*02b8*/ 	.word	0x000000ff
        /*02bc*/ 	.word	0x0000c020
        /*02c0*/ 	.short	0x010a
        /*02c2*/ 	.byte	0x1c
	.zero		1


	//----- nvinfo : EIATTR_NUM_MBARRIERS
	.align		4
.L_48:
        /*02c4*/ 	.byte	0x03, 0x38
        /*02c6*/ 	.short	0x0006


	//----- nvinfo : EIATTR_EXIT_INSTR_OFFSETS
	.align		4
        /*02c8*/ 	.byte	0x04, 0x1c
        /*02ca*/ 	.short	(.L_50 - .L_49)


	//   ....[0]....
.L_49:
        /*02cc*/ 	.word	0x00002a50


	//----- nvinfo : EIATTR_REQNTID
	.align		4
.L_50:
        /*02d0*/ 	.byte	0x04, 0x10
        /*02d2*/ 	.short	(.L_52 - .L_51)
.L_51:
        /*02d4*/ 	.word	0x00000100
        /*02d8*/ 	.word	0x00000001
        /*02dc*/ 	.word	0x00000001


	//----- nvinfo : EIATTR_CRS_STACK_SIZE
	.align		4
.L_52:
        /*02e0*/ 	.byte	0x04, 0x1e
        /*02e2*/ 	.short	(.L_54 - .L_53)
.L_53:
        /*02e4*/ 	.word	0x00000000


	//----- nvinfo : EIATTR_CBANK_PARAM_SIZE
	.align		4
.L_54:
        /*02e8*/ 	.byte	0x03, 0x19
        /*02ea*/ 	.short	0x0050


	//----- nvinfo : EIATTR_PARAM_CBANK
	.align		4
        /*02ec*/ 	.byte	0x04, 0x0a
        /*02ee*/ 	.short	(.L_56 - .L_55)
	.align		4
.L_55:
        /*02f0*/ 	.word	index@(.nv.constant0.gluon_tcgen05)
        /*02f4*/ 	.short	0x0380
        /*02f6*/ 	.short	0x0050


	//----- nvinfo : EIATTR_SW_WAR
	.align		4
.L_56:
        /*02f8*/ 	.byte	0x04, 0x36
        /*02fa*/ 	.short	(.L_58 - .L_57)
.L_57:
        /*02fc*/ 	.word	0x00000008
.L_58:


//--------------------- .nv.compat                --------------------------
	.section	.nv.compat,"",@"SHT_CUDA_COMPAT_INFO"
	.align	4
        /*0000*/ 	.byte	0x02, 0x02, 0x02, 0x00, 0x02, 0x05, 0x05, 0x00, 0x02, 0x03, 0x03, 0x00, 0x02, 0x06, 0x01, 0x00


//--------------------- .nv.callgraph             --------------------------
	.section	.nv.callgraph,"",@"SHT_CUDA_CALLGRAPH"
	.align	4
	.sectionentsize	8
	.align		4
        /*0000*/ 	.word	0x00000000
	.align		4
        /*0004*/ 	.word	0xffffffff
	.align		4
        /*0008*/ 	.word	0x00000000
	.align		4
        /*000c*/ 	.word	0xfffffffe
	.align		4
        /*0010*/ 	.word	0x00000000
	.align		4
        /*0014*/ 	.word	0xfffffffd
	.align		4
        /*0018*/ 	.word	0x00000000
	.align		4
        /*001c*/ 	.word	0xfffffffc


//--------------------- .text.gluon_tcgen05       --------------------------
	.section	.text.gluon_tcgen05,"ax",@progbits
	.align	128
        .global         gluon_tcgen05
        .type           gluon_tcgen05,@function
        .size           gluon_tcgen05,(.L_x_81 - gluon_tcgen05)
        .other          gluon_tcgen05,@"STO_CUDA_ENTRY STV_DEFAULT"
gluon_tcgen05:
.text.gluon_tcgen05:
[----:B------:R-:W1:Y:S01]  /*0000*/  LDC R1, c[0x0][0x37c] ;  /* 0x0000df00ff017b82 */ /* 0x000e620000000800 */
[----:B------:R-:W2:Y:S02]  /*0010*/  S2R R0, SR_TID.X ;  /* 0x0000000000007919 */ /* 0x000ea40000002100 */
[----:B--2---:R-:W-:-:S13]  /*0020*/  ISETP.GE.U32.AND P2, PT, R0, 0x20, PT ;  /* 0x000000200000780c */ /* 0x004fda0003f46070 */
[----:B------:R-:W-:Y:S05]  /*0030*/  @P2 BRA `(.L_x_0) ;  /* 0x0000000000b82947 */ /* 0x000fea0003800000 */
[----:B------:R-:W2:Y:S01]  /*0040*/  S2UR UR6, SR_CgaCtaId ;  /* 0x00000000000679c3 */ /* 0x000ea20000008800 */
[----:B------:R-:W-:Y:S01]  /*0050*/  NOP ;  /* 0x0000000000007918 */ /* 0x000fe20000000000 */
[----:B------:R-:W-:Y:S02]  /*0060*/  UMOV UR4, 0x40 ;  /* 0x0000004000047882 */ /* 0x000fe40000000000 */
[----:B--2---:R-:W-:-:S09]  /*0070*/  ULEA UR4, UR6, UR4, 0x18 ;  /* 0x0000000406047291 */ /* 0x004fd2000f8ec0ff */
[----:B------:R-:W2:Y:S01]  /*0080*/  LDS.U8 R2, [UR4] ;  /* 0x00000004ff027984 */ /* 0x000ea20008000000 */
[----:B------:R-:W-:Y:S02]  /*0090*/  UMOV UR4, 0x400 ;  /* 0x0000040000047882 */ /* 0x000fe40000000000 */
[----:B------:R-:W-:Y:S01]  /*00a0*/  ULEA UR4, UR6, UR4, 0x18 ;  /* 0x0000000406047291 */ /* 0x000fe2000f8ec0ff */
[----:B--2---:R-:W-:-:S13]  /*00b0*/  ISETP.NE.AND P0, PT, R2, RZ, PT ;  /* 0x000000ff0200720c */ /* 0x004fda0003f05270 */
[----:B------:R-:W-:Y:S05]  /*00c0*/  @P0 BRA `(.L_x_1) ;  /* 0x00000000007c0947 */ /* 0x000fea0003800000 */
[----:B------:R-:W-:-:S13]  /*00d0*/  ELECT P0, URZ, PT ;  /* 0x0000000000ff782f */ /* 0x000fda0003800000 */
[----:B------:R-:W-:Y:S05]  /*00e0*/  @!P0 BRA `(.L_x_2) ;  /* 0x0000000000848947 */ /* 0x000fea0003800000 */
[----:B------:R-:W-:Y:S01]  /*00f0*/  UMOV UR5, 0x2 ;  /* 0x0000000200057882 */ /* 0x000fe20000000000 */
[----:B------:R-:W-:Y:S02]  /*0100*/  IMAD.MOV.U32 R5, RZ, RZ, 0x1 ;  /* 0x00000001ff057424 */ /* 0x000fe400078e00ff */
[----:B------:R-:W-:Y:S02]  /*0110*/  IMAD.MOV.U32 R3, RZ, RZ, 0x3 ;  /* 0x00000003ff037424 */ /* 0x000fe400078e00ff */
[----:B------:R-:W-:Y:S04]  /*0120*/  DEPBAR.LE SB2, 0x36 ;  /* 0x0000ad800000791a */ /* 0x000fe80000000000 */
[----:B------:R-:W2:Y:S02]  /*0130*/  UTCATOMSWS.FIND_AND_SET.ALIGN UP0, UR5, UR5 ;  /* 0x00000005000575e3 */ /* 0x000ea40008000800 */
[----:B--2---:R-:W-:-:S04]  /*0140*/  PLOP3.LUT P0, PT, PT, PT, UP0, 0x80, 0x8 ;  /* 0x000000000008781c */ /* 0x004fc80003f0f008 */
[----:B------:R-:W-:-:S04]  /*0150*/  SEL R2, RZ, 0xffffffff, !P0 ;  /* 0xffffffffff027807 */ /* 0x000fc80004000000 */
[----:B------:R-:W-:Y:S01]  /*0160*/  ISETP.NE.AND P0, PT, R2, RZ, PT ;  /* 0x000000ff0200720c */ /* 0x000fe20003f05270 */
[----:B------:R-:W-:-:S12]  /*0170*/  IMAD.U32 R2, RZ, RZ, UR5 ;  /* 0x00000005ff027e24 */ /* 0x000fd8000f8e00ff */
[----:B------:R-:W-:Y:S05]  /*0180*/  @P0 BRA `(.L_x_3) ;  /* 0x0000000000240947 */ /* 0x000fea0003800000 */
.L_x_4:
[----:B------:R-:W-:Y:S05]  /*0190*/  NANOSLEEP 0x64 ;  /* 0x000000640000795d */ /* 0x000fea0003800000 */
[----:B------:R-:W-:-:S05]  /*01a0*/  UMOV UR5, 0x2 ;  /* 0x0000000200057882 */ /* 0x000fca0000000000 */
[----:B------:R-:W-:Y:S04]  /*01b0*/  DEPBAR.LE SB2, 0x36 ;  /* 0x0000ad800000791a */ /* 0x000fe80000000000 */
[----:B------:R-:W2:Y:S02]  /*01c0*/  UTCATOMSWS.FIND_AND_SET.ALIGN UP0, UR5, UR5 ;  /* 0x00000005000575e3 */ /* 0x000ea40008000800 */
[----:B--2---:R-:W-:-:S04]  /*01d0*/  PLOP3.LUT P0, PT, PT, PT, UP0, 0x80, 0x8 ;  /* 0x000000000008781c */ /* 0x004fc80003f0f008 */
[----:B------:R-:W-:-:S04]  /*01e0*/  SEL R2, RZ, 0xffffffff, !P0 ;  /* 0xffffffffff027807 */ /* 0x000fc80004000000 */
[----:B------:R-:W-:Y:S01]  /*01f0*/  ISETP.NE.AND P0, PT, R2, RZ, PT ;  /* 0x000000ff0200720c */ /* 0x000fe20003f05270 */
[----:B------:R-:W-:-:S12]  /*0200*/  IMAD.U32 R2, RZ, RZ, UR5 ;  /* 0x00000005ff027e24 */ /* 0x000fd8000f8e00ff */
[----:B------:R-:W-:Y:S05]  /*0210*/  @!P0 BRA `(.L_x_4) ;  /* 0xfffffffc00dc8947 */ /* 0x000fea000383ffff */
.L_x_3:
[C---:B------:R-:W-:Y:S01]  /*0220*/  VIADD R4, R2.reuse, 0x10 ;  /* 0x0000001002047836 */ /* 0x040fe20000000000 */
[----:B------:R-:W-:Y:S01]  /*0230*/  UMOV UR5, 0x50 ;  /* 0x0000005000057882 */ /* 0x000fe20000000000 */
[----:B------:R-:W-:Y:S01]  /*0240*/  SHF.L.U32 R3, R3, R2, RZ ;  /* 0x0000000203037219 */ /* 0x000fe200000006ff */
[----:B------:R-:W-:Y:S01]  /*0250*/  ULEA UR5, UR6, UR5, 0x18 ;  /* 0x0000000506057291 */ /* 0x000fe2000f8ec0ff */
[----:B------:R-:W-:Y:S01]  /*0260*/  IMAD.SHL.U32 R2, R2, 0x20, RZ ;  /* 0x0000002002027824 */ /* 0x000fe200078e00ff */
[----:B------:R-:W-:-:S04]  /*0270*/  SHF.L.U32 R4, R5, R4, RZ ;  /* 0x0000000405047219 */ /* 0x000fc800000006ff */
[----:B------:R-:W-:-:S05]  /*0280*/  LOP3.LUT R3, R4, R3, RZ, 0xfc, !PT ;  /* 0x0000000304037212 */ /* 0x000fca00078efcff */
[----:B------:R2:W-:Y:S04]  /*0290*/  ATOMS.OR RZ, [UR5], R3 ;  /* 0x00000003ffff798c */ /* 0x0005e8000b000005 */
[----:B------:R2:W-:Y:S01]  /*02a0*/  STS [UR4], R2 ;  /* 0x00000002ff007988 */ /* 0x0005e20008000804 */
[----:B------:R-:W-:Y:S05]  /*02b0*/  BRA `(.L_x_2) ;  /* 0x0000000000107947 */ /* 0x000fea0003800000 */
.L_x_1:
[----:B------:R-:W-:Y:S01]  /*02c0*/  IMAD.MOV.U32 R3, RZ, RZ, -0x1 ;  /* 0xffffffffff037424 */ /* 0x000fe200078e00ff */
[----:B------:R-:W-:-:S04]  /*02d0*/  MOV R2, 0x300 ;  /* 0x0000030000027802 */ /* 0x000fc80000000f00 */
[----:B------:R2:W-:Y:S03]  /*02e0*/  STS [UR4], R3 ;  /* 0x00000003ff007988 */ /* 0x0005e60008000804 */
[----:B-12---:R-:W-:Y:S05]  /*02f0*/  CALL.REL.NOINC `($__internal_1_$__cuda_sm10x_tcgen05_guardrail_trap_phase_invalid_during_alloc) ;  /* 0x0000002800147944 */ /* 0x006fea0003c00000 */
.L_x_2:
[----:B------:R-:W-:Y:S05]  /*0300*/  WARPSYNC.ALL ;  /* 0x0000000000007948 */ /* 0x000fea0003800000 */
[----:B------:R-:W-:Y:S01]  /*0310*/  NOP ;  /* 0x0000000000007918 */ /* 0x000fe20000000000 */
.L_x_0:
[----:B------:R-:W3:Y:S08]  /*0320*/  S2UR UR4, SR_CgaCtaId ;  /* 0x00000000000479c3 */ /* 0x000ef00000008800 */
[----:B------:R-:W-:Y:S01]  /*0330*/  BAR.SYNC.DEFER_BLOCKING 0x0 ;  /* 0x0000000000007b1d */ /* 0x000fe20000010000 */
[----:B------:R-:W-:-:S05]  /*0340*/  LOP3.LUT R20, R0, 0xff, RZ, 0xc0, !PT ;  /* 0x000000ff00147812 */ /* 0x000fca00078ec0ff */
[----:B------:R-:W-:Y:S02]  /*0350*/  UMOV UR8, 0x400 ;  /* 0x0000040000087882 */ /* 0x000fe40000000000 */
[----:B--2---:R-:W2:Y:S08]  /*0360*/  LDC R3, c[0x0][0x398] ;  /* 0x0000e600ff037b82 */ /* 0x004eb00000000800 */
[----:B------:R-:W4:Y:S01]  /*0370*/  LDC R6, c[0x0][0x3a0] ;  /* 0x0000e800ff067b82 */ /* 0x000f220000000800 */
[----:B---3--:R-:W-:-:S07]  /*0380*/  ULEA UR8, UR4, UR8, 0x18 ;  /* 0x0000000804087291 */ /* 0x008fce000f8ec0ff */
[----:B------:R-:W3:Y:S02]  /*0390*/  S2UR UR9, SR_CTAID.Y ;  /* 0x00000000000979c3 */ /* 0x000ee40000002600 */
[----:B------:R-:W5:Y:S06]  /*03a0*/  LDS R4, [UR8] ;  /* 0x00000008ff047984 */ /* 0x000f6c0008000800 */
[----:B------:R-:W-:Y:S06]  /*03b0*/  BAR.SYNC.DEFER_BLOCKING 0x0 ;  /* 0x0000000000007b1d */ /* 0x000fec0000010000 */
[----:B------:R-:W-:Y:S05]  /*03c0*/  @P2 BRA `(.L_x_5) ;  /* 0x0000000000182947 */ /* 0x000fea0003800000 */
[----:B------:R-:W-:Y:S01]  /*03d0*/  ELECT P0, URZ, PT ;  /* 0x0000000000ff782f */ /* 0x000fe20003800000 */
[----:B------:R-:W-:Y:S01]  /*03e0*/  IMAD.MOV.U32 R2, RZ, RZ, 0x1 ;  /* 0x00000001ff027424 */ /* 0x000fe200078e00ff */
[----:B------:R-:W-:Y:S01]  /*03f0*/  UMOV UR5, 0x40 ;  /* 0x0000004000057882 */ /* 0x000fe20000000000 */
[----:B------:R-:W-:Y:S01]  /*0400*/  UVIRTCOUNT.DEALLOC.SMPOOL 0x80 ;  /* 0x000000800000784c */ /* 0x000fe20000000000 */
[----:B------:R-:W-:-:S09]  /*0410*/  ULEA UR5, UR4, UR5, 0x18 ;  /* 0x0000000504057291 */ /* 0x000fd2000f8ec0ff */
[----:B------:R5:W-:Y:S03]  /*0420*/  @P0 STS.U8 [UR5], R2 ;  /* 0x00000002ff000988 */ /* 0x000be60008000005 */
.L_x_5:
[----:B------:R-:W5:Y:S01]  /*0430*/  S2UR UR4, SR_CTAID.Z ;  /* 0x00000000000479c3 */ /* 0x000f620000002700 */
[----:B------:R-:W4:Y:S01]  /*0440*/  LDCU UR5, c[0x0][0x370] ;  /* 0x00006e00ff0577ac */ /* 0x000f220008000800 */
[C---:B------:R-:W-:Y:S01]  /*0450*/  ISETP.GE.U32.AND P0, PT, R20.reuse, 0x20, PT ;  /* 0x000000201400780c */ /* 0x040fe20003f06070 */
[----:B--2--5:R-:W-:Y:S01]  /*0460*/  VIADD R2, R3, 0xffffffff ;  /* 0xffffffff03027836 */ /* 0x024fe20000000000 */
[C---:B------:R-:W-:Y:S01]  /*0470*/  ISETP.NE.U32.AND P3, PT, R20.reuse, RZ, PT ;  /* 0x000000ff1400720c */ /* 0x040fe20003f65070 */
[----:B------:R-:W2:Y:S01]  /*0480*/  LDCU UR6, c[0x0][0x374] ;  /* 0x00006e80ff0677ac */ /* 0x000ea20008000800 */
[----:B------:R-:W-:Y:S01]  /*0490*/  LEA R7, R20, UR8, 0x2 ;  /* 0x0000000814077c11 */ /* 0x000fe2000f8e10ff */
[----:B----4-:R-:W-:Y:S01]  /*04a0*/  VIADD R11, R6, 0xffffffff ;  /* 0xffffffff060b7836 */ /* 0x010fe20000000000 */
[----:B------:R-:W4:Y:S01]  /*04b0*/  S2UR UR7, SR_CTAID.X ;  /* 0x00000000000779c3 */ /* 0x000f220000002500 */
[----:B------:R-:W5:Y:S01]  /*04c0*/  LDCU.64 UR20, c[0x0][0x3c0] ;  /* 0x00007800ff1477ac */ /* 0x000f620008000a00 */
[----:B------:R-:W-:Y:S01]  /*04d0*/  R2UR UR23, R4 ;  /* 0x00000000041772ca */ /* 0x000fe200000e0000 */
[----:B------:R-:W-:Y:S04]  /*04e0*/  BSSY.RECONVERGENT B0, `(.L_x_6) ;  /* 0x0000011000007945 */ /* 0x000fe80003800200 */
[----:B------:R3:W-:Y:S01]  /*04f0*/  @!P0 STS [R7], RZ ;  /* 0x000000ff07008388 */ /* 0x0007e20000000800 */
[----:B------:R-:W-:-:S03]  /*0500*/  NOP ;  /* 0x0000000000007918 */ /* 0x000fc60000000000 */
[----:B------:R3:W-:Y:S02]  /*0510*/  @!P3 STS [UR8+0x24], R2 ;  /* 0x00002402ff00b988 */ /* 0x0007e40008000808 */
[----:B--23--:R-:W-:Y:S02]  /*0520*/  UIMAD UR4, UR4, UR6, UR9 ;  /* 0x00000006040472a4 */ /* 0x00cfe4000f8e0209 */
[----:B------:R2:W-:Y:S02]  /*0530*/  @!P3 STS [UR8+0x20], R11 ;  /* 0x0000200bff00b988 */ /* 0x0005e40008000808 */
[----:B----4-:R-:W-:-:S04]  /*0540*/  UIMAD UR4, UR4, UR5, UR7 ;  /* 0x00000005040472a4 */ /* 0x010fc8000f8e0207 */
[----:B------:R-:W-:-:S04]  /*0550*/  UIMAD UR4, UR4, 0x180, URZ ;  /* 0x00000180040478a4 */ /* 0x000fc8000f8e02ff */
[----:B-----5:R-:W-:-:S04]  /*0560*/  UIADD3 UR24, UP0, UPT, UR4, UR20, URZ ;  /* 0x0000001404187290 */ /* 0x020fc8000ff1e0ff */
[----:B------:R-:W-:Y:S01]  /*0570*/  ULEA.HI.X.SX32 UR25, UR4, UR21, 0x1, UP0 ;  /* 0x0000001504197291 */ /* 0x000fe200080f0eff */
[----:B--2---:R-:W-:Y:S11]  /*0580*/  @P3 BRA `(.L_x_7) ;  /* 0x0000000000183947 */ /* 0x004ff60003800000 */
[----:B------:R-:W2:Y:S01]  /*0590*/  LDS R3, [UR8+0x8] ;  /* 0x00000808ff037984 */ /* 0x000ea20008000800 */
[----:B------:R-:W3:Y:S01]  /*05a0*/  LDC.64 R8, c[0x0][0x380] ;  /* 0x0000e000ff087b82 */ /* 0x000ee20000000a00 */
[----:B------:R-:W-:Y:S02]  /*05b0*/  IMAD.MOV.U32 R4, RZ, RZ, 0x70 ;  /* 0x00000070ff047424 */ /* 0x000fe400078e00ff */
[----:B---3--:R3:W-:Y:S03]  /*05c0*/  STS.64 [UR8], R8 ;  /* 0x00000008ff007988 */ /* 0x0087e60008000a08 */
[----:B--2---:R-:W-:-:S05]  /*05d0*/  LOP3.LUT R3, R3, 0x10, R4, 0xd8, !PT ;  /* 0x0000001003037812 */ /* 0x004fca00078ed804 */
[----:B------:R3:W-:Y:S02]  /*05e0*/  STS [UR8+0x8], R3 ;  /* 0x00000803ff007988 */ /* 0x0007e40008000808 */
.L_x_7:
[----:B------:R-:W-:Y:S05]  /*05f0*/  BSYNC.RECONVERGENT B0 ;  /* 0x0000000000007941 */ /* 0x000fea0003800200 */
.L_x_6:
[----:B------:R-:W-:Y:S04]  /*0600*/  BSSY.RECONVERGENT B0, `(.L_x_8) ;  /* 0x000000a000007945 */ /* 0x000fe80003800200 */
[----:B------:R-:W-:Y:S05]  /*0610*/  @P3 BRA `(.L_x_9) ;  /* 0x0000000000203947 */ /* 0x000fea0003800000 */
[----:B---3--:R-:W2:Y:S01]  /*0620*/  LDS R3, [UR8+0x34] ;  /* 0x00003408ff037984 */ /* 0x008ea20008000800 */
[----:B------:R-:W-:Y:S02]  /*0630*/  IMAD.MOV.U32 R4, RZ, RZ, 0x3f000000 ;  /* 0x3f000000ff047424 */ /* 0x000fe400078e00ff */
[----:B------:R-:W-:Y:S01]  /*0640*/  @!P3 IMAD.MOV.U32 R5, RZ, RZ, 0x3f ;  /* 0x0000003fff05b424 */ /* 0x000fe200078e00ff */
[----:B------:R-:W3:Y:S02]  /*0650*/  @!P3 LDS R8, [UR8+0x38] ;  /* 0x00003808ff08b984 */ /* 0x000ee40008000800 */
[----:B--2---:R-:W-:Y:S02]  /*0660*/  LOP3.LUT R3, R3, 0xff000000, R4, 0xb8, !PT ;  /* 0xff00000003037812 */ /* 0x004fe400078eb804 */
[----:B---3--:R-:W-:-:S03]  /*0670*/  @!P3 LOP3.LUT R4, R8, 0xff, R5, 0xb8, !PT ;  /* 0x000000ff0804b812 */ /* 0x008fc600078eb805 */
[----:B------:R2:W-:Y:S04]  /*0680*/  STS [UR8+0x34], R3 ;  /* 0x00003403ff007988 */ /* 0x0005e80008000808 */
[----:B------:R2:W-:Y:S02]  /*0690*/  @!P3 STS [UR8+0x38], R4 ;  /* 0x00003804ff00b988 */ /* 0x0005e40008000808 */
.L_x_9:
[----:B------:R-:W-:Y:S05]  /*06a0*/  BSYNC.RECONVERGENT B0 ;  /* 0x0000000000007941 */ /* 0x000fea0003800200 */
.L_x_8:
[----:B------:R-:W-:Y:S04]  /*06b0*/  BSSY.RECONVERGENT B0, `(.L_x_10) ;  /* 0x000000e000007945 */ /* 0x000fe80003800200 */
[----:B------:R-:W-:Y:S05]  /*06c0*/  @P3 BRA `(.L_x_11) ;  /* 0x0000000000303947 */ /* 0x000fea0003800000 */
[----:B--2---:R-:W2:Y:S01]  /*06d0*/  LDS R4, [UR8+0x34] ;  /* 0x00003408ff047984 */ /* 0x004ea20008000800 */
[----:B------:R-:W4:Y:S03]  /*06e0*/  LDC.64 R12, c[0x0][0x3a8] ;  /* 0x0000ea00ff0c7b82 */ /* 0x000f260000000a00 */
[----:B---3--:R-:W3:Y:S01]  /*06f0*/  LDS R3, [UR8+0x1c] ;  /* 0x00001c08ff037984 */ /* 0x008ee20008000800 */
[C---:B----4-:R-:W-:Y:S01]  /*0700*/  SHF.L.U64.HI R8, R12.reuse, 0x1, R13 ;  /* 0x000000010c087819 */ /* 0x050fe2000001020d */
[----:B------:R-:W-:-:S03]  /*0710*/  IMAD.SHL.U32 R5, R12, 0x2, RZ ;  /* 0x000000020c057824 */ /* 0x000fc600078e00ff */
[--C-:B------:R-:W-:Y:S02]  /*0720*/  SHF.R.U32.HI R10, RZ, 0x4, R8.reuse ;  /* 0x00000004ff0a7819 */ /* 0x100fe40000011608 */
[----:B------:R-:W-:-:S05]  /*0730*/  SHF.R.U64 R5, R5, 0x4, R8 ;  /* 0x0000000405057819 */ /* 0x000fca0000001208 */
[----:B------:R4:W-:Y:S01]  /*0740*/  STS [UR8+0xc], R5 ;  /* 0x00000c05ff007988 */ /* 0x0009e20008000808 */
[----:B--2---:R-:W-:Y:S02]  /*0750*/  LOP3.LUT R4, R4, 0x7, RZ, 0xb8, !PT ;  /* 0x0000000704047812 */ /* 0x004fe400078eb8ff */
[----:B---3--:R-:W-:-:S03]  /*0760*/  LOP3.LUT R3, R3, 0xf, R10, 0xb8, !PT ;  /* 0x0000000f03037812 */ /* 0x008fc600078eb80a */
[----:B------:R4:W-:Y:S04]  /*0770*/  STS [UR8+0x34], R4 ;  /* 0x00003404ff007988 */ /* 0x0009e80008000808 */
[----:B------:R4:W-:Y:S02]  /*0780*/  STS [UR8+0x1c], R3 ;  /* 0x00001c03ff007988 */ /* 0x0009e40008000808 */
.L_x_11:
[----:B------:R-:W-:Y:S05]  /*0790*/  BSYNC.RECONVERGENT B0 ;  /* 0x0000000000007941 */ /* 0x000fea0003800200 */
.L_x_10:
[----:B------:R-:W-:Y:S04]  /*07a0*/  BSSY.RECONVERGENT B1, `(.L_x_12) ;  /* 0x000001a000017945 */ /* 0x000fe80003800200 */
[----:B------:R-:W-:Y:S04]  /*07b0*/  BSSY.RELIABLE B0, `(.L_x_13) ;  /* 0x0000015000007945 */ /* 0x000fe80003800100 */
[----:B------:R-:W-:Y:S05]  /*07c0*/  @P3 BRA `(.L_x_14) ;  /* 0x0000000000203947 */ /* 0x000fea0003800000 */
[----:B--234-:R-:W2:Y:S02]  /*07d0*/  LDS R3, [UR8+0x34] ;  /* 0x00003408ff037984 */ /* 0x01cea40008000800 */
[----:B--2---:R-:W-:-:S05]  /*07e0*/  LOP3.LUT R3, R3, 0x38, RZ, 0xb8, !PT ;  /* 0x0000003803037812 */ /* 0x004fca00078eb8ff */
[----:B------:R2:W-:Y:S01]  /*07f0*/  STS [UR8+0x34], R3 ;  /* 0x00003403ff007988 */ /* 0x0005e20008000808 */
[----:B------:R-:W-:Y:S05]  /*0800*/  @P3 BRA `(.L_x_15) ;  /* 0x0000000000203947 */ /* 0x000fea0003800000 */
[----:B--2---:R-:W2:Y:S01]  /*0810*/  LDS R3, [UR8+0x8] ;  /* 0x00000808ff037984 */ /* 0x004ea20008000800 */
[----:B------:R-:W-:-:S05]  /*0820*/  IMAD.MOV.U32 R4, RZ, RZ, 0x780 ;  /* 0x00000780ff047424 */ /* 0x000fca00078e00ff */
[----:B--2---:R-:W-:-:S05]  /*0830*/  LOP3.LUT R3, R3, 0x300, R4, 0xd8, !PT ;  /* 0x0000030003037812 */ /* 0x004fca00078ed804 */
[----:B------:R5:W-:Y:S02]  /*0840*/  STS [UR8+0x8], R3 ;  /* 0x00000803ff007988 */ /* 0x000be40008000808 */
.L_x_14:
[----:B------:R-:W-:Y:S05]  /*0850*/  @P3 BRA `(.L_x_16) ;  /* 0x0000000000283947 */ /* 0x000fea0003800000 */
[----:B--2345:R-:W2:Y:S02]  /*0860*/  LDS R3, [UR8+0x8] ;  /* 0x00000808ff037984 */ /* 0x03cea40008000800 */
[----:B--2---:R-:W-:-:S05]  /*0870*/  LOP3.LUT R3, R3, 0x1800, RZ, 0xb8, !PT ;  /* 0x0000180003037812 */ /* 0x004fca00078eb8ff */
[----:B------:R3:W-:Y:S02]  /*0880*/  STS [UR8+0x8], R3 ;  /* 0x00000803ff007988 */ /* 0x0007e40008000808 */
.L_x_15:
[----:B------:R-:W-:Y:S05]  /*0890*/  @P3 BREAK.RELIABLE B0 ;  /* 0x0000000000003942 */ /* 0x000fea0003800100 */
[----:B------:R-:W-:Y:S05]  /*08a0*/  @P3 BRA `(.L_x_17) ;  /* 0x0000000000243947 */ /* 0x000fea0003800000 */
[----:B------:R-:W4:Y:S01]  /*08b0*/  LDS R4, [UR8+0x8] ;  /* 0x00000808ff047984 */ /* 0x000f220008000800 */
[----:B--23--:R-:W-:-:S05]  /*08c0*/  IMAD.MOV.U32 R3, RZ, RZ, 0x6000 ;  /* 0x00006000ff037424 */ /* 0x00cfca00078e00ff */
[----:B----4-:R-:W-:-:S04]  /*08d0*/  LOP3.LUT R3, R4, 0x6000, R3, 0xd8, !PT ;  /* 0x0000600004037812 */ /* 0x010fc800078ed803 */
[----:B------:R-:W-:-:S05]  /*08e0*/  LOP3.LUT R3, R3, 0x400000, RZ, 0xb8, !PT ;  /* 0x0040000003037812 */ /* 0x000fca00078eb8ff */
[----:B------:R2:W-:Y:S02]  /*08f0*/  STS [UR8+0x8], R3 ;  /* 0x00000803ff007988 */ /* 0x0005e40008000808 */
.L_x_16:
[----:B------:R-:W-:Y:S05]  /*0900*/  BSYNC.RELIABLE B0 ;  /* 0x0000000000007941 */ /* 0x000fea0003800100 */
.L_x_13:
[----:B--2345:R-:W2:Y:S02]  /*0910*/  @!P3 LDS R3, [UR8+0x8] ;  /* 0x00000808ff03b984 */ /* 0x03cea40008000800 */
[----:B--2---:R-:W-:-:S05]  /*0920*/  @!P3 LOP3.LUT R3, R3, 0x8000, RZ, 0xb8, !PT ;  /* 0x000080000303b812 */ /* 0x004fca00078eb8ff */
[----:B------:R4:W-:Y:S02]  /*0930*/  @!P3 STS [UR8+0x8], R3 ;  /* 0x00000803ff00b988 */ /* 0x0009e40008000808 */
.L_x_17:
[----:B------:R-:W-:Y:S05]  /*0940*/  BSYNC.RECONVERGENT B1 ;  /* 0x0000000000017941 */ /* 0x000fea0003800200 */
.L_x_12:
[----:B------:R-:W-:Y:S05]  /*0950*/  WARPSYNC.ALL ;  /* 0x0000000000007948 */ /* 0x000fea0003800000 */
[----:B------:R-:W-:Y:S01]  /*0960*/  NOP ;  /* 0x0000000000007918 */ /* 0x000fe20000000000 */
[----:B--234-:R-:W2:Y:S02]  /*0970*/  LDC R3, c[0x0][0x39c] ;  /* 0x0000e700ff037b82 */ /* 0x01cea40000000800 */
[----:B--2---:R-:W-:Y:S01]  /*0980*/  VIADD R3, R3, 0xffffffff ;  /* 0xffffffff03037836 */ /* 0x004fe20000000000 */
[----:B------:R-:W-:Y:S06]  /*0990*/  @P0 BRA `(.L_x_18) ;  /* 0x0000000000300947 */ /* 0x000fec0003800000 */
[----:B------:R-:W2:Y:S01]  /*09a0*/  S2R R4, SR_LANEID ;  /* 0x0000000000047919 */ /* 0x000ea20000000000 */
[----:B------:R-:W-:Y:S05]  /*09b0*/  WARPSYNC.ALL ;  /* 0x0000000000007948 */ /* 0x000fea0003800000 */
[----:B------:R-:W-:Y:S01]  /*09c0*/  NOP ;  /* 0x0000000000007918 */ /* 0x000fe20000000000 */
[----:B--2---:R-:W-:-:S05]  /*09d0*/  IMAD.SHL.U32 R8, R4, 0x4, RZ ;  /* 0x0000000404087824 */ /* 0x004fca00078e00ff */
[----:B------:R-:W2:Y:S01]  /*09e0*/  LDS R9, [R8+UR8] ;  /* 0x0000000808097984 */ /* 0x000ea20008000800 */
[----:B------:R-:W-:-:S05]  /*09f0*/  IADD3 R4, P1, PT, R8, UR24, RZ ;  /* 0x0000001808047c10 */ /* 0x000fca000ff3e0ff */
[----:B------:R-:W-:-:S05]  /*0a00*/  IMAD.X R5, RZ, RZ, UR25, P1 ;  /* 0x00000019ff057e24 */ /* 0x000fca00088e06ff */
[----:B--2---:R2:W3:Y:S01]  /*0a10*/  ATOMG.E.EXCH.STRONG.GPU PT, RZ, [R4], R9 ;  /* 0x0000000904ff73a8 */ /* 0x0044e200041ee100 */
[----:B------:R-:W-:-:S04]  /*0a20*/  DEPBAR {5,4,3,2,1,0} ;  /* 0x0000003f0000791a */ /* 0x000fc80000000000 */
[----:B------:R-:W4:Y:S02]  /*0a30*/  CCTL.E.C.LDCU.IV.DEEP [UR24] ;  /* 0x0000000018007540 */ /* 0x000f240009c08000 */
[----:B----4-:R2:W-:Y:S01]  /*0a40*/  UTMACCTL.IV [UR24] ;  /* 0x00000000180079b9 */ /* 0x0105e20008000000 */
[----:B------:R-:W-:Y:S01]  /*0a50*/  NOP ;  /* 0x0000000000007918 */ /* 0x000fe20000000000 */
.L_x_18:
[----:B------:R-:W-:Y:S05]  /*0a60*/  @P0 BRA `(.L_x_19) ;  /* 0x00000000000c0947 */ /* 0x000fea0003800000 */
[----:B------:R0:W-:Y:S01]  /*0a70*/  UTMACMDFLUSH ;  /* 0x00000000000079b7 */ /* 0x0001e20000000000 */
[----:B------:R-:W-:Y:S05]  /*0a80*/  @P0 BRA `(.L_x_19) ;  /* 0x0000000000040947 */ /* 0x000fea0003800000 */
[----:B------:R-:W-:-:S04]  /*0a90*/  DEPBAR.LE SB0, 0x0 ;  /* 0x000080000000791a */ /* 0x000fc80000000000 */
.L_x_19:
[----:B------:R-:W-:Y:S05]  /*0aa0*/  WARPSYNC.ALL ;  /* 0x0000000000007948 */ /* 0x000fea0003800000 */
[----:B------:R-:W-:Y:S01]  /*0ab0*/  NOP ;  /* 0x0000000000007918 */ /* 0x000fe20000000000 */
[----:B---3--:R-:W-:Y:S06]  /*0ac0*/  BAR.SYNC.DEFER_BLOCKING 0x0 ;  /* 0x0000000000007b1d */ /* 0x008fec0000010000 */
[----:B------:R-:W-:Y:S02]  /*0ad0*/  BSSY.RECONVERGENT B1, `(.L_x_20) ;  /* 0x000000b000017945 */ /* 0x000fe40003800200 */
[----:B------:R-:W-:Y:S06]  /*0ae0*/  BAR.SYNC.DEFER_BLOCKING 0x0 ;  /* 0x0000000000007b1d */ /* 0x000fec0000010000 */
[----:B------:R3:W-:Y:S01]  /*0af0*/  @!P0 STS [R7], RZ ;  /* 0x000000ff07008388 */ /* 0x0007e20000000800 */
[----:B------:R-:W-:Y:S01]  /*0b00*/  NOP ;  /* 0x0000000000007918 */ /* 0x000fe20000000000 */
[----:B------:R-:W-:Y:S05]  /*0b10*/  @P3 BRA `(.L_x_21) ;  /* 0x0000000000183947 */ /* 0x000fea0003800000 */
[----:B--2---:R-:W2:Y:S01]  /*0b20*/  LDS R4, [UR8+0x8] ;  /* 0x00000808ff047984 */ /* 0x004ea20008000800 */
[----:B------:R-:W4:Y:S01]  /*0b30*/  LDC.64 R8, c[0x0][0x388] ;  /* 0x0000e200ff087b82 */ /* 0x000f220000000a00 */
[----:B------:R-:W-:Y:S02]  /*0b40*/  IMAD.MOV.U32 R5, RZ, RZ, 0x70 ;  /* 0x00000070ff057424 */ /* 0x000fe400078e00ff */
[----:B----4-:R4:W-:Y:S03]  /*0b50*/  STS.64 [UR8], R8 ;  /* 0x00000008ff007988 */ /* 0x0109e60008000a08 */
[----:B--2---:R-:W-:-:S05]  /*0b60*/  LOP3.LUT R4, R4, 0x10, R5, 0xd8, !PT ;  /* 0x0000001004047812 */ /* 0x004fca00078ed805 */
[----:B------:R4:W-:Y:S02]  /*0b70*/  STS [UR8+0x8], R4 ;  /* 0x00000804ff007988 */ /* 0x0009e40008000808 */
.L_x_21:
[----:B--2---:R-:W-:Y:S05]  /*0b80*/  BSYNC.RECONVERGENT B1 ;  /* 0x0000000000017941 */ /* 0x004fea0003800200 */
.L_x_20:
[----:B------:R-:W-:Y:S04]  /*0b90*/  BSSY.RECONVERGENT B1, `(.L_x_22) ;  /* 0x000000a000017945 */ /* 0x000fe80003800200 */
[----:B------:R-:W-:Y:S05]  /*0ba0*/  @P3 BRA `(.L_x_23) ;  /* 0x0000000000203947 */ /* 0x000fea0003800000 */
[----:B----4-:R-:W2:Y:S01]  /*0bb0*/  LDS R4, [UR8+0x34] ;  /* 0x00003408ff047984 */ /* 0x010ea20008000800 */
[----:B------:R-:W-:Y:S02]  /*0bc0*/  IMAD.MOV.U32 R9, RZ, RZ, 0x3f000000 ;  /* 0x3f000000ff097424 */ /* 0x000fe400078e00ff */
[----:B------:R-:W-:Y:S01]  /*0bd0*/  @!P3 IMAD.MOV.U32 R8, RZ, RZ, 0x3f ;  /* 0x0000003fff08b424 */ /* 0x000fe200078e00ff */
[----:B------:R-:W4:Y:S02]  /*0be0*/  @!P3 LDS R5, [UR8+0x38] ;  /* 0x00003808ff05b984 */ /* 0x000f240008000800 */
[----:B--2---:R-:W-:Y:S02]  /*0bf0*/  LOP3.LUT R4, R4, 0xff000000, R9, 0xb8, !PT ;  /* 0xff00000004047812 */ /* 0x004fe400078eb809 */
[----:B----4-:R-:W-:-:S03]  /*0c00*/  @!P3 LOP3.LUT R5, R5, 0xff, R8, 0xb8, !PT ;  /* 0x000000ff0505b812 */ /* 0x010fc600078eb808 */
[----:B------:R2:W-:Y:S04]  /*0c10*/  STS [UR8+0x34], R4 ;  /* 0x00003404ff007988 */ /* 0x0005e80008000808 */
[----:B------:R2:W-:Y:S02]  /*0c20*/  @!P3 STS [UR8+0x38], R5 ;  /* 0x00003805ff00b988 */ /* 0x0005e40008000808 */
.L_x_23:
[----:B------:R-:W-:Y:S05]  /*0c30*/  BSYNC.RECONVERGENT B1 ;  /* 0x0000000000017941 */ /* 0x000fea0003800200 */
.L_x_22:
[----:B------:R-:W-:Y:S04]  /*0c40*/  BSSY.RECONVERGENT B1, `(.L_x_24) ;  /* 0x0000004000017945 */ /* 0x000fe80003800200 */
[----:B------:R-:W-:Y:S05]  /*0c50*/  @P3 BRA `(.L_x_25) ;  /* 0x0000000000083947 */ /* 0x000fea0003800000 */
[----:B------:R5:W-:Y:S04]  /*0c60*/  STS [UR8+0x24], R11 ;  /* 0x0000240bff007988 */ /* 0x000be80008000808 */
[----:B------:R5:W-:Y:S02]  /*0c70*/  STS [UR8+0x20], R3 ;  /* 0x00002003ff007988 */ /* 0x000be40008000808 */
.L_x_25:
[----:B------:R-:W-:Y:S05]  /*0c80*/  BSYNC.RECONVERGENT B1 ;  /* 0x0000000000017941 */ /* 0x000fea0003800200 */
.L_x_24:
[----:B------:R-:W-:Y:S04]  /*0c90*/  BSSY.RECONVERGENT B1, `(.L_x_26) ;  /* 0x000000e000017945 */ /* 0x000fe80003800200 */
[----:B------:R-:W-:Y:S05]  /*0ca0*/  @P3 BRA `(.L_x_27) ;  /* 0x0000000000303947 */ /* 0x000fea0003800000 */
[----:B--2---:R-:W2:Y:S01]  /*0cb0*/  LDS R5, [UR8+0x34] ;  /* 0x00003408ff057984 */ /* 0x004ea20008000800 */
[----:B----4-:R-:W4:Y:S03]  /*0cc0*/  LDC.64 R8, c[0x0][0x3b0] ;  /* 0x0000ec00ff087b82 */ /* 0x010f260000000a00 */
[----:B------:R-:W3:Y:S01]  /*0cd0*/  LDS R4, [UR8+0x1c] ;  /* 0x00001c08ff047984 */ /* 0x000ee20008000800 */
[C---:B----4-:R-:W-:Y:S01]  /*0ce0*/  SHF.L.U64.HI R9, R8.reuse, 0x1, R9 ;  /* 0x0000000108097819 */ /* 0x050fe20000010209 */
[----:B------:R-:W-:-:S03]  /*0cf0*/  IMAD.SHL.U32 R8, R8, 0x2, RZ ;  /* 0x0000000208087824 */ /* 0x000fc600078e00ff */
[--C-:B-----5:R-:W-:Y:S02]  /*0d00*/  SHF.R.U32.HI R11, RZ, 0x4, R9.reuse ;  /* 0x00000004ff0b7819 */ /* 0x120fe40000011609 */
[----:B------:R-:W-:-:S05]  /*0d10*/  SHF.R.U64 R8, R8, 0x4, R9 ;  /* 0x0000000408087819 */ /* 0x000fca0000001209 */
[----:B------:R4:W-:Y:S01]  /*0d20*/  STS [UR8+0xc], R8 ;  /* 0x00000c08ff007988 */ /* 0x0009e20008000808 */
[----:B--2---:R-:W-:Y:S02]  /*0d30*/  LOP3.LUT R5, R5, 0x7, RZ, 0xb8, !PT ;  /* 0x0000000705057812 */ /* 0x004fe400078eb8ff */
[----:B---3--:R-:W-:-:S03]  /*0d40*/  LOP3.LUT R4, R4, 0xf, R11, 0xb8, !PT ;  /* 0x0000000f04047812 */ /* 0x008fc600078eb80b */
[----:B------:R4:W-:Y:S04]  /*0d50*/  STS [UR8+0x34], R5 ;  /* 0x00003405ff007988 */ /* 0x0009e80008000808 */
[----:B------:R4:W-:Y:S02]  /*0d60*/  STS [UR8+0x1c], R4 ;  /* 0x00001c04ff007988 */ /* 0x0009e40008000808 */
.L_x_27:
[----:B------:R-:W-:Y:S05]  /*0d70*/  BSYNC.RECONVERGENT B1 ;  /* 0x0000000000017941 */ /* 0x000fea0003800200 */
.L_x_26:
[----:B------:R-:W-:Y:S04]  /*0d80*/  BSSY.RECONVERGENT B2, `(.L_x_28) ;  /* 0x000001a000027945 */ /* 0x000fe80003800200 */
[----:B------:R-:W-:Y:S04]  /*0d90*/  BSSY.RELIABLE B1, `(.L_x_29) ;  /* 0x0000015000017945 */ /* 0x000fe80003800100 */
[----:B------:R-:W-:Y:S05]  /*0da0*/  @P3 BRA `(.L_x_30) ;  /* 0x0000000000203947 */ /* 0x000fea0003800000 */
[----:B--2-4-:R-:W2:Y:S02]  /*0db0*/  LDS R4, [UR8+0x34] ;  /* 0x00003408ff047984 */ /* 0x014ea40008000800 */
[----:B--2---:R-:W-:-:S05]  /*0dc0*/  LOP3.LUT R4, R4, 0x38, RZ, 0xb8, !PT ;  /* 0x0000003804047812 */ /* 0x004fca00078eb8ff */
[----:B------:R2:W-:Y:S01]  /*0dd0*/  STS [UR8+0x34], R4 ;  /* 0x00003404ff007988 */ /* 0x0005e20008000808 */
[----:B------:R-:W-:Y:S05]  /*0de0*/  @P3 BRA `(.L_x_31) ;  /* 0x0000000000203947 */ /* 0x000fea0003800000 */
[----:B--2---:R-:W2:Y:S01]  /*0df0*/  LDS R4, [UR8+0x8] ;  /* 0x00000808ff047984 */ /* 0x004ea20008000800 */
[----:B------:R-:W-:-:S05]  /*0e00*/  IMAD.MOV.U32 R5, RZ, RZ, 0x780 ;  /* 0x00000780ff057424 */ /* 0x000fca00078e00ff */
[----:B--2---:R-:W-:-:S05]  /*0e10*/  LOP3.LUT R4, R4, 0x300, R5, 0xd8, !PT ;  /* 0x0000030004047812 */ /* 0x004fca00078ed805 */
[----:B------:R2:W-:Y:S02]  /*0e20*/  STS [UR8+0x8], R4 ;  /* 0x00000804ff007988 */ /* 0x0005e40008000808 */
.L_x_30:
[----:B------:R-:W-:Y:S05]  /*0e30*/  @P3 BRA `(.L_x_32) ;  /* 0x0000000000283947 */ /* 0x000fea0003800000 */
[----:B--2-4-:R-:W2:Y:S02]  /*0e40*/  LDS R4, [UR8+0x8] ;  /* 0x00000808ff047984 */ /* 0x014ea40008000800 */
[----:B--2---:R-:W-:-:S05]  /*0e50*/  LOP3.LUT R4, R4, 0x1800, RZ, 0xb8, !PT ;  /* 0x0000180004047812 */ /* 0x004fca00078eb8ff */
[----:B------:R4:W-:Y:S02]  /*0e60*/  STS [UR8+0x8], R4 ;  /* 0x00000804ff007988 */ /* 0x0009e40008000808 */
.L_x_31:
[----:B------:R-:W-:Y:S05]  /*0e70*/  @P3 BREAK.RELIABLE B1 ;  /* 0x0000000000013942 */ /* 0x000fea0003800100 */
[----:B------:R-:W-:Y:S05]  /*0e80*/  @P3 BRA `(.L_x_33) ;  /* 0x0000000000243947 */ /* 0x000fea0003800000 */
[----:B--2-4-:R-:W2:Y:S01]  /*0e90*/  LDS R4, [UR8+0x8] ;  /* 0x00000808ff047984 */ /* 0x014ea20008000800 */
[----:B------:R-:W-:-:S05]  /*0ea0*/  IMAD.MOV.U32 R5, RZ, RZ, 0x6000 ;  /* 0x00006000ff057424 */ /* 0x000fca00078e00ff */
[----:B--2---:R-:W-:-:S04]  /*0eb0*/  LOP3.LUT R4, R4, 0x6000, R5, 0xd8, !PT ;  /* 0x0000600004047812 */ /* 0x004fc800078ed805 */
[----:B------:R-:W-:-:S05]  /*0ec0*/  LOP3.LUT R4, R4, 0x400000, RZ, 0xb8, !PT ;  /* 0x0040000004047812 */ /* 0x000fca00078eb8ff */
[----:B------:R2:W-:Y:S02]  /*0ed0*/  STS [UR8+0x8], R4 ;  /* 0x00000804ff007988 */ /* 0x0005e40008000808 */
.L_x_32:
[----:B------:R-:W-:Y:S05]  /*0ee0*/  BSYNC.RELIABLE B1 ;  /* 0x0000000000017941 */ /* 0x000fea0003800100 */
.L_x_29:
[----:B--2-4-:R-:W2:Y:S02]  /*0ef0*/  @!P3 LDS R4, [UR8+0x8] ;  /* 0x00000808ff04b984 */ /* 0x014ea40008000800 */
[----:B--2---:R-:W-:-:S05]  /*0f00*/  @!P3 LOP3.LUT R4, R4, 0x8000, RZ, 0xb8, !PT ;  /* 0x000080000404b812 */ /* 0x004fca00078eb8ff */
[----:B------:R2:W-:Y:S02]  /*0f10*/  @!P3 STS [UR8+0x8], R4 ;  /* 0x00000804ff00b988 */ /* 0x0005e40008000808 */
.L_x_33:
[----:B------:R-:W-:Y:S05]  /*0f20*/  BSYNC.RECONVERGENT B2 ;  /* 0x0000000000027941 */ /* 0x000fea0003800200 */
.L_x_28:
[----:B------:R-:W-:Y:S05]  /*0f30*/  WARPSYNC.ALL ;  /* 0x0000000000007948 */ /* 0x000fea0003800000 */
[----:B------:R-:W-:Y:S01]  /*0f40*/  NOP ;  /* 0x0000000000007918 */ /* 0x000fe20000000000 */
[----:B------:R-:W-:-:S04]  /*0f50*/  UIADD3 UR5, UPT, UPT, UR4, 0x80, URZ ;  /* 0x0000008004057890 */ /* 0x000fc8000fffe0ff */
[----:B------:R-:W-:-:S04]  /*0f60*/  UIADD3 UR26, UP0, UPT, UR5, UR20, URZ ;  /* 0x00000014051a7290 */ /* 0x000fc8000ff1e0ff */
[----:B------:R-:W-:Y:S01]  /*0f70*/  ULEA.HI.X.SX32 UR27, UR5, UR21, 0x1, UP0 ;  /* 0x00000015051b7291 */ /* 0x000fe200080f0eff */
[----:B------:R-:W-:Y:S11]  /*0f80*/  @P0 BRA `(.L_x_34) ;  /* 0x0000000000300947 */ /* 0x000ff60003800000 */
[----:B--2-4-:R-:W2:Y:S01]  /*0f90*/  S2R R4, SR_LANEID ;  /* 0x0000000000047919 */ /* 0x014ea20000000000 */
[----:B------:R-:W-:Y:S05]  /*0fa0*/  WARPSYNC.ALL ;  /* 0x0000000000007948 */ /* 0x000fea0003800000 */
[----:B------:R-:W-:Y:S01]  /*0fb0*/  NOP ;  /* 0x0000000000007918 */ /* 0x000fe20000000000 */
[----:B--2---:R-:W-:-:S05]  /*0fc0*/  IMAD.SHL.U32 R8, R4, 0x4, RZ ;  /* 0x0000000404087824 */ /* 0x004fca00078e00ff */
[----:B------:R-:W2:Y:S01]  /*0fd0*/  LDS R9, [R8+UR8] ;  /* 0x0000000808097984 */ /* 0x000ea20008000800 */
[----:B------:R-:W-:-:S05]  /*0fe0*/  IADD3 R4, P1, PT, R8, UR26, RZ ;  /* 0x0000001a08047c10 */ /* 0x000fca000ff3e0ff */
[----:B------:R-:W-:-:S05]  /*0ff0*/  IMAD.X R5, RZ, RZ, UR27, P1 ;  /* 0x0000001bff057e24 */ /* 0x000fca00088e06ff */
[----:B--2---:R2:W4:Y:S01]  /*1000*/  ATOMG.E.EXCH.STRONG.GPU PT, RZ, [R4], R9 ;  /* 0x0000000904ff73a8 */ /* 0x00452200041ee100 */
[----:B------:R-:W-:-:S04]  /*1010*/  DEPBAR {5,4,3,2,1,0} ;  /* 0x0000003f0000791a */ /* 0x000fc80000000000 */
[----:B------:R-:W3:Y:S02]  /*1020*/  CCTL.E.C.LDCU.IV.DEEP [UR26] ;  /* 0x000000001a007540 */ /* 0x000ee40009c08000 */
[----:B---3--:R2:W-:Y:S01]  /*1030*/  UTMACCTL.IV [UR26] ;  /* 0x000000001a0079b9 */ /* 0x0085e20008000000 */
[----:B------:R-:W-:Y:S01]  /*1040*/  NOP ;  /* 0x0000000000007918 */ /* 0x000fe20000000000 */
.L_x_34:
[----:B------:R-:W-:Y:S05]  /*1050*/  @P0 BRA `(.L_x_35) ;  /* 0x00000000000c0947 */ /* 0x000fea0003800000 */
[----:B------:R0:W-:Y:S01]  /*1060*/  UTMACMDFLUSH ;  /* 0x00000000000079b7 */ /* 0x0001e20000000000 */
[----:B------:R-:W-:Y:S05]  /*1070*/  @P0 BRA `(.L_x_35) ;  /* 0x0000000000040947 */ /* 0x000fea0003800000 */
[----:B------:R-:W-:-:S04]  /*1080*/  DEPBAR.LE SB0, 0x0 ;  /* 0x000080000000791a */ /* 0x000fc80000000000 */
.L_x_35:
[----:B------:R-:W-:Y:S05]  /*1090*/  WARPSYNC.ALL ;  /* 0x0000000000007948 */ /* 0x000fea0003800000 */
[----:B------:R-:W-:Y:S01]  /*10a0*/  NOP ;  /* 0x0000000000007918 */ /* 0x000fe20000000000 */
[----:B----4-:R-:W-:Y:S06]  /*10b0*/  BAR.SYNC.DEFER_BLOCKING 0x0 ;  /* 0x0000000000007b1d */ /* 0x010fec0000010000 */
[----:B------:R-:W-:Y:S02]  /*10c0*/  BSSY.RECONVERGENT B2, `(.L_x_36) ;  /* 0x000000b000027945 */ /* 0x000fe40003800200 */
[----:B------:R-:W-:Y:S06]  /*10d0*/  BAR.SYNC.DEFER_BLOCKING 0x0 ;  /* 0x0000000000007b1d */ /* 0x000fec0000010000 */
[----:B------:R4:W-:Y:S01]  /*10e0*/  @!P0 STS [R7], RZ ;  /* 0x000000ff07008388 */ /* 0x0009e20000000800 */
[----:B------:R-:W-:Y:S01]  /*10f0*/  NOP ;  /* 0x0000000000007918 */ /* 0x000fe20000000000 */
[----:B------:R-:W-:Y:S05]  /*1100*/  @P3 BRA `(.L_x_37) ;  /* 0x0000000000183947 */ /* 0x000fea0003800000 */
[----:B--2---:R-:W2:Y:S01]  /*1110*/  LDS R4, [UR8+0x8] ;  /* 0x00000808ff047984 */ /* 0x004ea20008000800 */
[----:B------:R-:W3:Y:S01]  /*1120*/  LDC.64 R8, c[0x0][0x390] ;  /* 0x0000e400ff087b82 */ /* 0x000ee20000000a00 */
[----:B------:R-:W-:Y:S02]  /*1130*/  IMAD.MOV.U32 R5, RZ, RZ, 0x70 ;  /* 0x00000070ff057424 */ /* 0x000fe400078e00ff */
[----:B---3--:R3:W-:Y:S03]  /*1140*/  STS.64 [UR8], R8 ;  /* 0x00000008ff007988 */ /* 0x0087e60008000a08 */
[----:B--2---:R-:W-:-:S05]  /*1150*/  LOP3.LUT R4, R4, 0x10, R5, 0xd8, !PT ;  /* 0x0000001004047812 */ /* 0x004fca00078ed805 */
[----:B------:R3:W-:Y:S02]  /*1160*/  STS [UR8+0x8], R4 ;  /* 0x00000804ff007988 */ /* 0x0007e40008000808 */
.L_x_37:
[----:B--2---:R-:W-:Y:S05]  /*1170*/  BSYNC.RECONVERGENT B2 ;  /* 0x0000000000027941 */ /* 0x004fea0003800200 */
.L_x_36:
[----:B------:R-:W-:Y:S04]  /*1180*/  BSSY.RECONVERGENT B3, `(.L_x_38) ;  /* 0x0000011000037945 */ /* 0x000fe80003800200 */
[----:B------:R-:W-:Y:S04]  /*1190*/  BSSY.RELIABLE B2, `(.L_x_39) ;  /* 0x000000e000027945 */ /* 0x000fe80003800100 */
[----:B------:R-:W-:Y:S05]  /*11a0*/  @P3 BRA `(.L_x_40) ;  /* 0x0000000000243947 */ /* 0x000fea0003800000 */
[----:B---3--:R-:W2:Y:S01]  /*11b0*/  LDS R4, [UR8+0x34] ;  /* 0x00003408ff047984 */ /* 0x008ea20008000800 */
[----:B------:R-:W-:-:S05]  /*11c0*/  IMAD.MOV.U32 R5, RZ, RZ, 0x3f000000 ;  /* 0x3f000000ff057424 */ /* 0x000fca00078e00ff */
[----:B--2---:R-:W-:-:S05]  /*11d0*/  LOP3.LUT R4, R4, 0xff000000, R5, 0xb8, !PT ;  /* 0xff00000004047812 */ /* 0x004fca00078eb805 */
[----:B------:R2:W-:Y:S01]  /*11e0*/  STS [UR8+0x34], R4 ;  /* 0x00003404ff007988 */ /* 0x0005e20008000808 */
[----:B------:R-:W-:Y:S05]  /*11f0*/  @P3 BRA `(.L_x_41) ;  /* 0x00000000001c3947 */ /* 0x000fea0003800000 */
[----:B--2---:R-:W2:Y:S01]  /*1200*/  LDS R4, [UR8+0x38] ;  /* 0x00003808ff047984 */ /* 0x004ea20008000800 */
[----:B------:R-:W-:-:S05]  /*1210*/  IMAD.MOV.U32 R5, RZ, RZ, 0x3f ;  /* 0x0000003fff057424 */ /* 0x000fca00078e00ff */
[----:B--2---:R-:W-:-:S05]  /*1220*/  LOP3.LUT R4, R4, 0xff, R5, 0xb8, !PT ;  /* 0x000000ff04047812 */ /* 0x004fca00078eb805 */
[----:B------:R2:W-:Y:S02]  /*1230*/  STS [UR8+0x38], R4 ;  /* 0x00003804ff007988 */ /* 0x0005e40008000808 */
.L_x_40:
[----:B------:R-:W-:Y:S05]  /*1240*/  @P3 BREAK.RELIABLE B2 ;  /* 0x0000000000023942 */ /* 0x000fea0003800100 */
[----:B------:R-:W-:Y:S05]  /*1250*/  @P3 BRA `(.L_x_42) ;  /* 0x00000000000c3947 */ /* 0x000fea0003800000 */
[----:B------:R2:W-:Y:S02]  /*1260*/  STS [UR8+0x20], R3 ;  /* 0x00002003ff007988 */ /* 0x0005e40008000808 */
.L_x_41:
[----:B------:R-:W-:Y:S05]  /*1270*/  BSYNC.RELIABLE B2 ;  /* 0x0000000000027941 */ /* 0x000fea0003800100 */
.L_x_39:
[----:B------:R2:W-:Y:S02]  /*1280*/  @!P3 STS [UR8+0x24], R2 ;  /* 0x00002402ff00b988 */ /* 0x0005e40008000808 */
.L_x_42:
[----:B------:R-:W-:Y:S05]  /*1290*/  BSYNC.RECONVERGENT B3 ;  /* 0x0000000000037941 */ /* 0x000fea0003800200 */
.L_x_38:
[----:B------:R-:W-:Y:S05]  /*12a0*/  WARPSYNC.ALL ;  /* 0x0000000000007948 */ /* 0x000fea0003800000 */
[----:B------:R-:W-:Y:S01]  /*12b0*/  NOP ;  /* 0x0000000000007918 */ /* 0x000fe20000000000 */
[----:B------:R-:W-:Y:S04]  /*12c0*/  BSSY.RECONVERGENT B3, `(.L_x_43) ;  /* 0x000000e000037945 */ /* 0x000fe80003800200 */
[----:B------:R-:W-:Y:S05]  /*12d0*/  @P3 BRA `(.L_x_44) ;  /* 0x0000000000303947 */ /* 0x000fea0003800000 */
[----:B--2--5:R-:W2:Y:S01]  /*12e0*/  LDS R3, [UR8+0x34] ;  /* 0x00003408ff037984 */ /* 0x024ea20008000800 */
[----:B---3--:R-:W3:Y:S03]  /*12f0*/  LDC.64 R4, c[0x0][0x3b8] ;  /* 0x0000ee00ff047b82 */ /* 0x008ee60000000a00 */
[----:B------:R-:W5:Y:S01]  /*1300*/  LDS R2, [UR8+0x1c] ;  /* 0x00001c08ff027984 */ /* 0x000f620008000800 */
[C---:B---3--:R-:W-:Y:S01]  /*1310*/  SHF.L.U64.HI R5, R4.reuse, 0x1, R5 ;  /* 0x0000000104057819 */ /* 0x048fe20000010205 */
[----:B------:R-:W-:-:S03]  /*1320*/  IMAD.SHL.U32 R4, R4, 0x2, RZ ;  /* 0x0000000204047824 */ /* 0x000fc600078e00ff */
[--C-:B----4-:R-:W-:Y:S02]  /*1330*/  SHF.R.U32.HI R7, RZ, 0x4, R5.reuse ;  /* 0x00000004ff077819 */ /* 0x110fe40000011605 */
[----:B------:R-:W-:-:S05]  /*1340*/  SHF.R.U64 R4, R4, 0x4, R5 ;  /* 0x0000000404047819 */ /* 0x000fca0000001205 */
[----:B------:R3:W-:Y:S01]  /*1350*/  STS [UR8+0xc], R4 ;  /* 0x00000c04ff007988 */ /* 0x0007e20008000808 */
[----:B--2---:R-:W-:Y:S02]  /*1360*/  LOP3.LUT R3, R3, 0x7, RZ, 0xb8, !PT ;  /* 0x0000000703037812 */ /* 0x004fe400078eb8ff */
[----:B-----5:R-:W-:-:S03]  /*1370*/  LOP3.LUT R2, R2, 0xf, R7, 0xb8, !PT ;  /* 0x0000000f02027812 */ /* 0x020fc600078eb807 */
[----:B------:R3:W-:Y:S04]  /*1380*/  STS [UR8+0x34], R3 ;  /* 0x00003403ff007988 */ /* 0x0007e80008000808 */
[----:B------:R3:W-:Y:S02]  /*1390*/  STS [UR8+0x1c], R2 ;  /* 0x00001c02ff007988 */ /* 0x0007e40008000808 */
.L_x_44:
[----:B------:R-:W-:Y:S05]  /*13a0*/  BSYNC.RECONVERGENT B3 ;  /* 0x0000000000037941 */ /* 0x000fea0003800200 */
.L_x_43:
[----:B------:R-:W-:Y:S04]  /*13b0*/  BSSY.RECONVERGENT B4, `(.L_x_45) ;  /* 0x000001a000047945 */ /* 0x000fe80003800200 */
[----:B------:R-:W-:Y:S04]  /*13c0*/  BSSY.RELIABLE B3, `(.L_x_46) ;  /* 0x0000015000037945 */ /* 0x000fe80003800100 */
[----:B------:R-:W-:Y:S05]  /*13d0*/  @P3 BRA `(.L_x_47) ;  /* 0x0000000000203947 */ /* 0x000fea0003800000 */
[----:B--23--:R-:W2:Y:S02]  /*13e0*/  LDS R2, [UR8+0x34] ;  /* 0x00003408ff027984 */ /* 0x00cea40008000800 */
[----:B--2---:R-:W-:-:S05]  /*13f0*/  LOP3.LUT R2, R2, 0x38, RZ, 0xb8, !PT ;  /* 0x0000003802027812 */ /* 0x004fca00078eb8ff */
[----:B------:R2:W-:Y:S01]  /*1400*/  STS [UR8+0x34], R2 ;  /* 0x00003402ff007988 */ /* 0x0005e20008000808 */
[----:B------:R-:W-:Y:S05]  /*1410*/  @P3 BRA `(.L_x_48) ;  /* 0x0000000000203947 */ /* 0x000fea0003800000 */
[----:B--2---:R-:W2:Y:S01]  /*1420*/  LDS R2, [UR8+0x8] ;  /* 0x00000808ff027984 */ /* 0x004ea20008000800 */
[----:B-----5:R-:W-:-:S05]  /*1430*/  IMAD.MOV.U32 R3, RZ, RZ, 0x780 ;  /* 0x00000780ff037424 */ /* 0x020fca00078e00ff */
[----:B--2---:R-:W-:-:S05]  /*1440*/  LOP3.LUT R2, R2, 0x300, R3, 0xd8, !PT ;  /* 0x0000030002027812 */ /* 0x004fca00078ed803 */
[----:B------:R2:W-:Y:S02]  /*1450*/  STS [UR8+0x8], R2 ;  /* 0x00000802ff007988 */ /* 0x0005e40008000808 */
.L_x_47:
[----:B------:R-:W-:Y:S05]  /*1460*/  @P3 BRA `(.L_x_49) ;  /* 0x0000000000283947 */ /* 0x000fea0003800000 */
[----:B--23--:R-:W2:Y:S02]  /*1470*/  LDS R2, [UR8+0x8] ;  /* 0x00000808ff027984 */ /* 0x00cea40008000800 */
[----:B--2---:R-:W-:-:S05]  /*1480*/  LOP3.LUT R2, R2, 0x1800, RZ, 0xb8, !PT ;  /* 0x0000180002027812 */ /* 0x004fca00078eb8ff */
[----:B------:R3:W-:Y:S02]  /*1490*/  STS [UR8+0x8], R2 ;  /* 0x00000802ff007988 */ /* 0x0007e40008000808 */
.L_x_48:
[----:B------:R-:W-:Y:S05]  /*14a0*/  @P3 BREAK.RELIABLE B3 ;  /* 0x0000000000033942 */ /* 0x000fea0003800100 */
[----:B------:R-:W-:Y:S05]  /*14b0*/  @P3 BRA `(.L_x_50) ;  /* 0x0000000000243947 */ /* 0x000fea0003800000 */
[----:B--23--:R-:W2:Y:S01]  /*14c0*/  LDS R2, [UR8+0x8] ;  /* 0x00000808ff027984 */ /* 0x00cea20008000800 */
[----:B-----5:R-:W-:-:S05]  /*14d0*/  IMAD.MOV.U32 R3, RZ, RZ, 0x6000 ;  /* 0x00006000ff037424 */ /* 0x020fca00078e00ff */
[----:B--2---:R-:W-:-:S04]  /*14e0*/  LOP3.LUT R2, R2, 0x6000, R3, 0xd8, !PT ;  /* 0x0000600002027812 */ /* 0x004fc800078ed803 */
[----:B------:R-:W-:-:S05]  /*14f0*/  LOP3.LUT R2, R2, 0x400000, RZ, 0xb8, !PT ;  /* 0x0040000002027812 */ /* 0x000fca00078eb8ff */
[----:B------:R2:W-:Y:S02]  /*1500*/  STS [UR8+0x8], R2 ;  /* 0x00000802ff007988 */ /* 0x0005e40008000808 */
.L_x_49:
[----:B------:R-:W-:Y:S05]  /*1510*/  BSYNC.RELIABLE B3 ;  /* 0x0000000000037941 */ /* 0x000fea0003800100 */
.L_x_46:
[----:B--23--:R-:W2:Y:S02]  /*1520*/  @!P3 LDS R2, [UR8+0x8] ;  /* 0x00000808ff02b984 */ /* 0x00cea40008000800 */
[----:B--2---:R-:W-:-:S05]  /*1530*/  @!P3 LOP3.LUT R2, R2, 0x8000, RZ, 0xb8, !PT ;  /* 0x000080000202b812 */ /* 0x004fca00078eb8ff */
[----:B------:R2:W-:Y:S02]  /*1540*/  @!P3 STS [UR8+0x8], R2 ;  /* 0x00000802ff00b988 */ /* 0x0005e40008000808 */
.L_x_50:
[----:B------:R-:W-:Y:S05]  /*1550*/  BSYNC.RECONVERGENT B4 ;  /* 0x0000000000047941 */ /* 0x000fea0003800200 */
.L_x_45:
[----:B------:R-:W-:Y:S05]  /*1560*/  WARPSYNC.ALL ;  /* 0x0000000000007948 */ /* 0x000fea0003800000 */
[----:B------:R-:W-:Y:S01]  /*1570*/  NOP ;  /* 0x0000000000007918 */ /* 0x000fe20000000000 */
[----:B------:R-:W-:-:S04]  /*1580*/  UIADD3 UR4, UPT, UPT, UR4, 0x100, URZ ;  /* 0x0000010004047890 */ /* 0x000fc8000fffe0ff */
[----:B------:R-:W-:-:S04]  /*1590*/  UIADD3 UR20, UP0, UPT, UR4, UR20, URZ ;  /* 0x0000001404147290 */ /* 0x000fc8000ff1e0ff */
[----:B------:R-:W-:Y:S01]  /*15a0*/  ULEA.HI.X.SX32 UR21, UR4, UR21, 0x1, UP0 ;  /* 0x0000001504157291 */ /* 0x000fe200080f0eff */
[----:B------:R-:W-:Y:S11]  /*15b0*/  @P0 BRA `(.L_x_51) ;  /* 0x0000000000300947 */ /* 0x000ff60003800000 */
[----:B--23--:R-:W2:Y:S01]  /*15c0*/  S2R R2, SR_LANEID ;  /* 0x0000000000027919 */ /* 0x00cea20000000000 */
[----:B------:R-:W-:Y:S05]  /*15d0*/  WARPSYNC.ALL ;  /* 0x0000000000007948 */ /* 0x000fea0003800000 */
[----:B------:R-:W-:Y:S01]  /*15e0*/  NOP ;  /* 0x0000000000007918 */ /* 0x000fe20000000000 */
[----:B--2---:R-:W-:-:S05]  /*15f0*/  IMAD.SHL.U32 R4, R2, 0x4, RZ ;  /* 0x0000000402047824 */ /* 0x004fca00078e00ff */
[----:B------:R-:W2:Y:S01]  /*1600*/  LDS R5, [R4+UR8] ;  /* 0x0000000804057984 */ /* 0x000ea20008000800 */
[----:B------:R-:W-:-:S05]  /*1610*/  IADD3 R2, P1, PT, R4, UR20, RZ ;  /* 0x0000001404027c10 */ /* 0x000fca000ff3e0ff */
[----:B-----5:R-:W-:-:S05]  /*1620*/  IMAD.X R3, RZ, RZ, UR21, P1 ;  /* 0x00000015ff037e24 */ /* 0x020fca00088e06ff */
[----:B--2---:R2:W3:Y:S01]  /*1630*/  ATOMG.E.EXCH.STRONG.GPU PT, RZ, [R2], R5 ;  /* 0x0000000502ff73a8 */ /* 0x0044e200041ee100 */
[----:B------:R-:W-:-:S04]  /*1640*/  DEPBAR {5,4,3,2,1,0} ;  /* 0x0000003f0000791a */ /* 0x000fc80000000000 */
[----:B------:R-:W5:Y:S02]  /*1650*/  CCTL.E.C.LDCU.IV.DEEP [UR20] ;  /* 0x0000000014007540 */ /* 0x000f640009c08000 */
[----:B-----5:R2:W-:Y:S01]  /*1660*/  UTMACCTL.IV [UR20] ;  /* 0x00000000140079b9 */ /* 0x0205e20008000000 */
[----:B------:R-:W-:Y:S01]  /*1670*/  NOP ;  /* 0x0000000000007918 */ /* 0x000fe20000000000 */
.L_x_51:
[----:B------:R-:W-:Y:S05]  /*1680*/  @P0 BRA `(.L_x_52) ;  /* 0x00000000000c0947 */ /* 0x000fea0003800000 */
[----:B------:R0:W-:Y:S01]  /*1690*/  UTMACMDFLUSH ;  /* 0x00000000000079b7 */ /* 0x0001e20000000000 */
[----:B------:R-:W-:Y:S05]  /*16a0*/  @P0 BRA `(.L_x_52) ;  /* 0x0000000000040947 */ /* 0x000fea0003800000 */
[----:B------:R-:W-:-:S04]  /*16b0*/  DEPBAR.LE SB0, 0x0 ;  /* 0x000080000000791a */ /* 0x000fc80000000000 */
.L_x_52:
[----:B------:R-:W-:Y:S05]  /*16c0*/  WARPSYNC.ALL ;  /* 0x0000000000007948 */ /* 0x000fea0003800000 */
[----:B------:R-:W-:Y:S01]  /*16d0*/  NOP ;  /* 0x0000000000007918 */ /* 0x000fe20000000000 */
[----:B---3--:R-:W-:Y:S01]  /*16e0*/  BAR.SYNC.DEFER_BLOCKING 0x0 ;  /* 0x0000000000007b1d */ /* 0x008fe20000010000 */
[----:B--2---:R-:W-:Y:S01]  /*16f0*/  SHF.R.U32.HI R2, RZ, 0x5, R0 ;  /* 0x00000005ff027819 */ /* 0x004fe20000011600 */
[----:B------:R-:W-:-:S03]  /*1700*/  UIADD3 UR12, UPT, UPT, UR8, 0xc020, URZ ;  /* 0x0000c020080c7890 */ /* 0x000fc6000fffe0ff */
[----:B------:R-:W-:Y:S01]  /*1710*/  R2UR UR22, R2 ;  /* 0x00000000021672ca */ /* 0x000fe200000e0000 */
[----:B------:R-:W-:Y:S01]  /*1720*/  VOTEU.ALL UP0, P3 ;  /* 0x0000000000ff7886 */ /* 0x000fe20001800000 */
[----:B------:R-:W-:Y:S01]  /*1730*/  UMOV UR4, 0x1 ;  /* 0x0000000100047882 */ /* 0x000fe20000000000 */
[----:B------:R-:W-:Y:S01]  /*1740*/  VOTEU.ALL UP1, P3 ;  /* 0x0000000000ff7886 */ /* 0x000fe20001820000 */
[----:B------:R-:W-:Y:S02]  /*1750*/  BSSY.RECONVERGENT B4, `(.L_x_53) ;  /* 0x0000018000047945 */ /* 0x000fe40003800200 */
[----:B------:R-:W-:-:S04]  /*1760*/  @!UP0 UIADD3 UR10, UPT, UPT, -UR4, 0x100000, URZ ;  /* 0x00100000040a8890 */ /* 0x000fc8000fffe1ff */
[----:B------:R-:W-:Y:S02]  /*1770*/  @!UP0 USHF.L.U32 UR11, UR10, 0xb, URZ ;  /* 0x0000000b0a0b8899 */ /* 0x000fe400080006ff */
[----:B------:R-:W-:Y:S02]  /*1780*/  @!UP0 USHF.L.U32 UR10, UR10, 0x1, URZ ;  /* 0x000000010a0a8899 */ /* 0x000fe400080006ff */
[----:B------:R-:W-:-:S04]  /*1790*/  @!UP0 UIADD3 UR4, UPT, UPT, -UR4, 0x100000, URZ ;  /* 0x0010000004048890 */ /* 0x000fc8000fffe1ff */
[----:B------:R-:W-:Y:S02]  /*17a0*/  @!UP0 USHF.L.U32 UR5, UR4, 0xb, URZ ;  /* 0x0000000b04058899 */ /* 0x000fe400080006ff */
[----:B------:R-:W-:Y:S01]  /*17b0*/  @!UP0 USHF.L.U32 UR4, UR4, 0x1, URZ ;  /* 0x0000000104048899 */ /* 0x000fe200080006ff */
[----:B------:R-:W-:Y:S01]  /*17c0*/  VOTEU.ALL UP0, P3 ;  /* 0x0000000000ff7886 */ /* 0x000fe20001800000 */
[----:B------:R-:W2:Y:S04]  /*17d0*/  FENCE.VIEW.ASYNC.S ;  /* 0x00000000000073c6 */ /* 0x000ea80000000000 */
[----:B--2---:R2:W3:Y:S06]  /*17e0*/  @!UP0 SYNCS.EXCH.64 URZ, [UR8+0xc000], UR10 ;  /* 0x00c0000a08ff85b2 */ /* 0x0044ec0008000100 */
[----:B------:R2:W3:Y:S02]  /*17f0*/  @!UP1 SYNCS.EXCH.64 URZ, [UR8+0xc020], UR4 ;  /* 0x00c0200408ff95b2 */ /* 0x0004e40008000100 */
[----:B---3--:R-:W-:Y:S06]  /*1800*/  BAR.SYNC.DEFER_BLOCKING 0x0 ;  /* 0x0000000000007b1d */ /* 0x008fec0000010000 */
[----:B------:R-:W-:Y:S05]  /*1810*/  @P3 BRA `(.L_x_54) ;  /* 0x00000000002c3947 */ /* 0x000fea0003800000 */
[----:B--2---:R-:W-:Y:S02]  /*1820*/  UMOV UR4, 0x1 ;  /* 0x0000000100047882 */ /* 0x004fe40000000000 */
[----:B------:R-:W-:-:S04]  /*1830*/  UIADD3 UR10, UPT, UPT, -UR4, 0x100000, URZ ;  /* 0x00100000040a7890 */ /* 0x000fc8000fffe1ff */
[----:B------:R-:W-:Y:S02]  /*1840*/  USHF.L.U32 UR11, UR10, 0xb, URZ ;  /* 0x0000000b0a0b7899 */ /* 0x000fe400080006ff */
[----:B------:R-:W-:Y:S02]  /*1850*/  USHF.L.U32 UR10, UR10, 0x1, URZ ;  /* 0x000000010a0a7899 */ /* 0x000fe400080006ff */
[----:B------:R-:W-:-:S04]  /*1860*/  UIADD3 UR4, UPT, UPT, -UR4, 0x100000, URZ ;  /* 0x0010000004047890 */ /* 0x000fc8000fffe1ff */
[----:B------:R-:W-:Y:S02]  /*1870*/  USHF.L.U32 UR5, UR4, 0xb, URZ ;  /* 0x0000000b04057899 */ /* 0x000fe400080006ff */
[----:B------:R-:W-:Y:S01]  /*1880*/  USHF.L.U32 UR4, UR4, 0x1, URZ ;  /* 0x0000000104047899 */ /* 0x000fe200080006ff */
[----:B------:R-:W2:Y:S03]  /*1890*/  FENCE.VIEW.ASYNC.S ;  /* 0x00000000000073c6 */ /* 0x000ea60000000000 */
[----:B--2---:R3:W2:Y:S08]  /*18a0*/  SYNCS.EXCH.64 URZ, [UR8+0xc008], UR10 ;  /* 0x00c0080a08ff75b2 */ /* 0x0046b00008000100 */
[----:B------:R3:W4:Y:S02]  /*18b0*/  SYNCS.EXCH.64 URZ, [UR8+0xc028], UR4 ;  /* 0x00c0280408ff75b2 */ /* 0x0007240008000100 */
[----:B---3--:R-:W-:Y:S01]  /*18c0*/  NOP ;  /* 0x0000000000007918 */ /* 0x008fe20000000000 */
.L_x_54:
[----:B--2---:R-:W-:Y:S05]  /*18d0*/  BSYNC.RECONVERGENT B4 ;  /* 0x0000000000047941 */ /* 0x004fea0003800200 */
.L_x_53:
[----:B----4-:R-:W-:Y:S01]  /*18e0*/  BAR.SYNC.DEFER_BLOCKING 0x0 ;  /* 0x0000000000007b1d */ /* 0x010fe20000010000 */
[----:B------:R-:W-:Y:S01]  /*18f0*/  USHF.L.U32 UR15, UR7, 0x6, URZ ;  /* 0x00000006070f7899 */ /* 0x000fe200080006ff */
[----:B------:R-:W-:Y:S01]  /*1900*/  ISETP.GE.AND P0, PT, R6, 0x1, PT ;  /* 0x000000010600780c */ /* 0x000fe20003f06270 */
[----:B------:R-:W-:-:S03]  /*1910*/  USHF.L.U32 UR18, UR9, 0x6, URZ ;  /* 0x0000000609127899 */ /* 0x000fc600080006ff */
[----:B------:R-:W-:Y:S04]  /*1920*/  BSSY.RECONVERGENT B4, `(.L_x_55) ;  /* 0x000000d000047945 */ /* 0x000fe80003800200 */
[----:B------:R-:W-:Y:S05]  /*1930*/  @P3 BRA `(.L_x_56) ;  /* 0x00000000002c3947 */ /* 0x000fea0003800000 */
[----:B------:R-:W-:Y:S02]  /*1940*/  UMOV UR4, 0x1 ;  /* 0x0000000100047882 */ /* 0x000fe40000000000 */
[----:B------:R-:W-:-:S04]  /*1950*/  UIADD3 UR10, UPT, UPT, -UR4, 0x100000, URZ ;  /* 0x00100000040a7890 */ /* 0x000fc8000fffe1ff */
[----:B------:R-:W-:Y:S02]  /*1960*/  USHF.L.U32 UR11, UR10, 0xb, URZ ;  /* 0x0000000b0a0b7899 */ /* 0x000fe400080006ff */
[----:B------:R-:W-:Y:S02]  /*1970*/  USHF.L.U32 UR10, UR10, 0x1, URZ ;  /* 0x000000010a0a7899 */ /* 0x000fe400080006ff */
[----:B------:R-:W-:-:S04]  /*1980*/  UIADD3 UR4, UPT, UPT, -UR4, 0x100000, URZ ;  /* 0x0010000004047890 */ /* 0x000fc8000fffe1ff */
[----:B------:R-:W-:Y:S02]  /*1990*/  USHF.L.U32 UR5, UR4, 0xb, URZ ;  /* 0x0000000b04057899 */ /* 0x000fe400080006ff */
[----:B------:R-:W-:Y:S01]  /*19a0*/  USHF.L.U32 UR4, UR4, 0x1, URZ ;  /* 0x0000000104047899 */ /* 0x000fe200080006ff */
[----:B------:R-:W2:Y:S03]  /*19b0*/  FENCE.VIEW.ASYNC.S ;  /* 0x00000000000073c6 */ /* 0x000ea60000000000 */
[----:B--2---:R2:W3:Y:S08]  /*19c0*/  SYNCS.EXCH.64 URZ, [UR8+0xc010], UR10 ;  /* 0x00c0100a08ff75b2 */ /* 0x0044f00008000100 */
[----:B------:R2:W4:Y:S01]  /*19d0*/  SYNCS.EXCH.64 URZ, [UR8+0xc030], UR4 ;  /* 0x00c0300408ff75b2 */ /* 0x0005220008000100 */
[----:B------:R-:W-:Y:S01]  /*19e0*/  NOP ;  /* 0x0000000000007918 */ /* 0x000fe20000000000 */
.L_x_56:
[----:B--2---:R-:W-:Y:S05]  /*19f0*/  BSYNC.RECONVERGENT B4 ;  /* 0x0000000000047941 */ /* 0x004fea0003800200 */
.L_x_55:
[----:B------:R-:W-:Y:S05]  /*1a00*/  @!P0 BRA `(.L_x_57) ;  /* 0x0000000800708947 */ /* 0x000fea0003800000 */
[----:B---34-:R-:W-:Y:S01]  /*1a10*/  BAR.SYNC.DEFER_BLOCKING 0x0 ;  /* 0x0000000000007b1d */ /* 0x018fe20000010000 */
[----:B------:R-:W-:Y:S01]  /*1a20*/  @!P3 IMAD.MOV.U32 R2, RZ, RZ, 0x4000 ;  /* 0x00004000ff02b424 */ /* 0x000fe200078e00ff */
[----:B------:R-:W-:Y:S02]  /*1a30*/  ELECT P1, URZ, PT ;  /* 0x0000000000ff782f */ /* 0x000fe40003820000 */
[----:B------:R-:W-:Y:S02]  /*1a40*/  ELECT P0, URZ, PT ;  /* 0x0000000000ff782f */ /* 0x000fe40003800000 */
[C---:B------:R-:W-:Y:S01]  /*1a50*/  ISETP.LT.U32.AND P1, PT, R20.reuse, 0x20, P1 ;  /* 0x000000201400780c */ /* 0x040fe20000f21070 */
[----:B------:R-:W-:Y:S01]  /*1a60*/  UMOV UR11, UR15 ;  /* 0x0000000f000b7c82 */ /* 0x000fe20008000000 */
[----:B------:R-:W-:Y:S01]  /*1a70*/  ISETP.LT.U32.AND P0, PT, R20, 0x20, P0 ;  /* 0x000000201400780c */ /* 0x000fe20000701070 */
[----:B------:R-:W-:-:S10]  /*1a80*/  UIADD3 UR16, UPT, UPT, UR8, 0x6000, URZ ;  /* 0x0000600008107890 */ /* 0x000fd4000fffe0ff */
[----:B------:R-:W-:Y:S01]  /*1a90*/  VOTEU.ANY UP0, P1 ;  /* 0x0000000000ff7886 */ /* 0x000fe20000800100 */
[----:B------:R-:W-:Y:S01]  /*1aa0*/  VOTEU.ANY UP2, P1 ;  /* 0x0000000000ff7886 */ /* 0x000fe20000840100 */
[----:B------:R-:W-:Y:S01]  /*1ab0*/  VOTEU.ANY UP1, P0 ;  /* 0x0000000000ff7886 */ /* 0x000fe20000020100 */
[----:B------:R-:W-:Y:S01]  /*1ac0*/  VOTEU.ANY UP3, P0 ;  /* 0x0000000000ff7886 */ /* 0x000fe20000060100 */
[----:B------:R2:W-:Y:S01]  /*1ad0*/  @!P3 SYNCS.ARRIVE.TRANS64 RZ, [UR8+0xc000], R2 ;  /* 0x00c00002ffffb9a7 */ /* 0x0005e20008000008 */
[----:B------:R3:W-:Y:S06]  /*1ae0*/  MEMBAR.ALL.CTA ;  /* 0x0000000000007992 */ /* 0x0007ec0000008000 */
[----:B---3--:R-:W3:Y:S01]  /*1af0*/  FENCE.VIEW.ASYNC.S ;  /* 0x00000000000073c6 */ /* 0x008ee20000000000 */
[----:B------:R-:W-:Y:S01]  /*1b00*/  @UP0 UIADD3 UR9, UPT, UPT, UR8, 0xc000, URZ ;  /* 0x0000c00008090890 */ /* 0x000fe2000fffe0ff */
[----:B------:R-:W-:Y:S01]  /*1b10*/  @UP0 UMOV UR10, URZ ;  /* 0x000000ff000a0c82 */ /* 0x000fe20008000000 */
[----:B------:R-:W-:Y:S01]  /*1b20*/  @UP1 UIADD3 UR17, UPT, UPT, UR8, 0xc000, URZ ;  /* 0x0000c00008111890 */ /* 0x000fe2000fffe0ff */
[----:B------:R-:W-:Y:S01]  /*1b30*/  @UP1 UMOV UR19, URZ ;  /* 0x000000ff00131c82 */ /* 0x000fe20008000000 */
[----:B------:R-:W-:Y:S01]  /*1b40*/  UISETP.NE.U32.AND UP0, UPT, UR22, URZ, UPT ;  /* 0x000000ff1600728c */ /* 0x000fe2000bf05070 */
[----:B---3--:R-:W-:Y:S06]  /*1b50*/  BAR.SYNC.DEFER_BLOCKING 0x0 ;  /* 0x0000000000007b1d */ /* 0x008fec0000010000 */
[----:B------:R2:W-:Y:S02]  /*1b60*/  @UP2 UTMALDG.2D [UR8], [UR24] ;  /* 0x00000008180025b4 */ /* 0x0005e40008008000 */
[----:B------:R-:W-:Y:S06]  /*1b70*/  BAR.SYNC.DEFER_BLOCKING 0x0 ;  /* 0x0000000000007b1d */ /* 0x000fec0000010000 */
[----:B------:R2:W-:Y:S02]  /*1b80*/  @UP3 UTMALDG.2D [UR16], [UR26] ;  /* 0x000000101a0035b4 */ /* 0x0005e40008008000 */
[----:B------:R-:W-:Y:S06]  /*1b90*/  BAR.SYNC.DEFER_BLOCKING 0x0 ;  /* 0x0000000000007b1d */ /* 0x000fec0000010000 */
[----:B------:R-:W3:Y:S02]  /*1ba0*/  SYNCS.PHASECHK.TRANS64.TRYWAIT P0, [UR8+0xc000], RZ ;  /* 0x00c000ffff0075a7 */ /* 0x000ee40008001108 */
[----:B--23--:R-:W-:Y:S05]  /*1bb0*/  @!P0 BRA `(.L_x_58) ;  /* 0x0000000c00a88947 */ /* 0x00cfea0003800000 */
.L_x_74:
[----:B------:R-:W-:Y:S05]  /*1bc0*/  BRA.U UP0, `(.L_x_59) ;  /* 0x0000000100747547 */ /* 0x000fea000b800000 */
[----:B------:R-:W-:Y:S02]  /*1bd0*/  USHF.R.U32.HI UR6, URZ, 0x4, UR8 ;  /* 0x00000004ff067899 */ /* 0x000fe40008011608 */
[----:B------:R-:W-:Y:S02]  /*1be0*/  USHF.R.U32.HI UR10, URZ, 0x4, UR16 ;  /* 0x00000004ff0a7899 */ /* 0x000fe40008011610 */
[----:B------:R-:W-:Y:S02]  /*1bf0*/  USGXT.U32 UR6, UR6, 0xe ;  /* 0x0000000e0606789a */ /* 0x000fe40008000000 */
[----:B------:R-:W-:Y:S02]  /*1c00*/  USGXT.U32 UR10, UR10, 0xe ;  /* 0x0000000e0a0a789a */ /* 0x000fe40008000000 */
[----:B------:R-:W-:Y:S02]  /*1c10*/  UIADD3 UR34, UP0, UPT, UR6, 0x2, URZ ;  /* 0x0000000206227890 */ /* 0x000fe4000ff1e0ff */
[----:B------:R-:W-:Y:S01]  /*1c20*/  UIADD3 UR32, UP1, UPT, UR10, 0x80, URZ ;  /* 0x000000800a207890 */ /* 0x000fe2000ff3e0ff */
[----:B------:R-:W-:Y:S01]  /*1c30*/  UMOV UR4, URZ ;  /* 0x000000ff00047c82 */ /* 0x000fe20008000000 */
[----:B------:R-:W-:Y:S01]  /*1c40*/  UMOV UR5, URZ ;  /* 0x000000ff00057c82 */ /* 0x000fe20008000000 */
[----:B------:R-:W-:-:S02]  /*1c50*/  UIADD3.X UR35, UPT, UPT, UR4, 0x40004040, URZ, UP0, !UPT ;  /* 0x4000404004237890 */ /* 0x000fc400087fe4ff */
[----:B------:R-:W-:Y:S02]  /*1c60*/  UIADD3.X UR33, UPT, UPT, UR5, 0x40004040, URZ, UP1, !UPT ;  /* 0x4000404005217890 */ /* 0x000fe40008ffe4ff */
[----:B------:R-:W-:Y:S02]  /*1c70*/  UIADD3.64 UR4, UPT, UPT, UR34, 0x2, URZ ;  /* 0x0000000222047897 */ /* 0x000fe4000fffe0ff */
[----:B------:R-:W-:Y:S02]  /*1c80*/  UIADD3.64 UR16, UPT, UPT, UR32, 0x80, URZ ;  /* 0x0000008020107897 */ /* 0x000fe4000fffe0ff */
[----:B------:R-:W-:Y:S02]  /*1c90*/  UIADD3.64 UR28, UPT, UPT, UR34, 0x4, URZ ;  /* 0x00000004221c7897 */ /* 0x000fe4000fffe0ff */
[----:B------:R-:W-:Y:S01]  /*1ca0*/  UIADD3.64 UR30, UPT, UPT, UR32, 0x100, URZ ;  /* 0x00000100201e7897 */ /* 0x000fe2000fffe0ff */
[----:B------:R-:W-:Y:S01]  /*1cb0*/  UMOV UR36, 0x0 ;  /* 0x0000000000247882 */ /* 0x000fe20000000000 */
[----:B------:R-:W-:Y:S01]  /*1cc0*/  UMOV UR37, 0x4110010 ;  /* 0x0411001000257882 */ /* 0x000fe20000000000 */
[----:B------:R-:W-:Y:S01]  /*1cd0*/  UMOV UR7, 0x40004040 ;  /* 0x4000404000077882 */ /* 0x000fe20000000000 */
[----:B------:R-:W-:Y:S01]  /*1ce0*/  UMOV UR11, 0x40004040 ;  /* 0x40004040000b7882 */ /* 0x000fe20000000000 */
[----:B------:R-:W-:Y:S01]  /*1cf0*/  UMOV UR38, 0x0 ;  /* 0x0000000000267882 */ /* 0x000fe20000000000 */
[----:B------:R-:W-:Y:S01]  /*1d00*/  UMOV UR39, 0x4110010 ;  /* 0x0411001000277882 */ /* 0x000fe20000000000 */
[----:B------:R-:W-:Y:S01]  /*1d10*/  UMOV UR40, 0x0 ;  /* 0x0000000000287882 */ /* 0x000fe20000000000 */
[----:B------:R-:W-:Y:S01]  /*1d20*/  UMOV UR41, 0x4110010 ;  /* 0x0411001000297882 */ /* 0x000fe20000000000 */
[----:B------:R2:W-:Y:S01]  /*1d30*/  UTCHMMA gdesc[UR6], gdesc[UR10], tmem[UR23], tmem[UR36], idesc[UR37], !UPT ;  /* 0x00ff240a060075ea */ /* 0x0005e2000f800017 */
[----:B------:R-:W-:Y:S01]  /*1d40*/  UMOV UR42, 0x0 ;  /* 0x00000000002a7882 */ /* 0x000fe20000000000 */
[----:B------:R-:W-:Y:S01]  /*1d50*/  UMOV UR43, 0x4110010 ;  /* 0x04110010002b7882 */ /* 0x000fe20000000000 */
[----:B------:R2:W-:Y:S01]  /*1d60*/  UTCHMMA gdesc[UR34], gdesc[UR32], tmem[UR23], tmem[UR38], idesc[UR39], UPT ;  /* 0x00ff2620220075ea */ /* 0x0005e2000b800017 */
[----:B------:R2:W-:Y:S01]  /*1d70*/  UTCHMMA gdesc[UR4], gdesc[UR16], tmem[UR23], tmem[UR40], idesc[UR41], UPT ;  /* 0x00ff2810040075ea */ /* 0x0005e2000b800017 */
[----:B------:R2:W-:Y:S01]  /*1d80*/  UTCHMMA gdesc[UR28], gdesc[UR30], tmem[UR23], tmem[UR42], idesc[UR43], UPT ;  /* 0x00ff2a1e1c0075ea */ /* 0x0005e2000b800017 */
[----:B------:R-:W-:Y:S01]  /*1d90*/  NOP ;  /* 0x0000000000007918 */ /* 0x000fe20000000000 */
.L_x_59:
[----:B------:R-:W-:Y:S01]  /*1da0*/  ELECT P0, URZ, PT ;  /* 0x0000000000ff782f */ /* 0x000fe20003800000 */
[----:B--2---:R-:W-:Y:S01]  /*1db0*/  UMOV UR4, UR12 ;  /* 0x0000000c00047c82 */ /* 0x004fe20008000000 */
[----:B------:R-:W-:Y:S02]  /*1dc0*/  UMOV UR5, URZ ;  /* 0x000000ff00057c82 */ /* 0x000fe40008000000 */
[----:B------:R-:W-:-:S13]  /*1dd0*/  ISETP.LT.U32.AND P0, PT, R20, 0x20, P0 ;  /* 0x000000201400780c */ /* 0x000fda0000701070 */
[----:B------:R-:W-:Y:S01]  /*1de0*/  VOTEU.ANY UP0, P0 ;  /* 0x0000000000ff7886 */ /* 0x000fe20000000100 */
[----:B------:R-:W-:Y:S01]  /*1df0*/  VOTEU.ANY UP1, P0 ;  /* 0x0000000000ff7886 */ /* 0x000fe20000020100 */
[----:B------:R-:W-:-:S03]  /*1e00*/  ISETP.GE.U32.AND P0, PT, R6, 0x41, PT ;  /* 0x000000410600780c */ /* 0x000fc60003f06070 */
[----:B------:R-:W-:Y:S02]  /*1e10*/  @UP0 UMOV UR4, UR4 ;  /* 0x0000000400040c82 */ /* 0x000fe40008000000 */
[----:B------:R2:W-:Y:S01]  /*1e20*/  @UP1 UTCBAR [UR4], URZ ;  /* 0x000000ff040013e9 */ /* 0x0005e200080000ff */
[----:B------:R-:W-:Y:S06]  /*1e30*/  BAR.SYNC.DEFER_BLOCKING 0x0 ;  /* 0x0000000000007b1d */ /* 0x000fec0000010000 */
[----:B------:R-:W3:Y:S02]  /*1e40*/  SYNCS.PHASECHK.TRANS64.TRYWAIT P1, [UR8+0xc020], RZ ;  /* 0x00c020ffff0075a7 */ /* 0x000ee40008021108 */
[----:B--23--:R-:W-:Y:S05]  /*1e50*/  @!P1 BRA `(.L_x_60) ;  /* 0x0000000c000c9947 */ /* 0x00cfea0003800000 */
.L_x_75:
[----:B------:R-:W-:Y:S01]  /*1e60*/  UMOV UR4, URZ ;  /* 0x000000ff00047c82 */ /* 0x000fe20008000000 */
[----:B------:R-:W-:Y:S05]  /*1e70*/  @!P0 BRA `(.L_x_57) ;  /* 0x0000000400548947 */ /* 0x000fea0003800000 */
[----:B------:R-:W2:Y:S01]  /*1e80*/  LDCU UR29, c[0x0][0x3a0] ;  /* 0x00007400ff1d77ac */ /* 0x000ea20008000800 */
[----:B------:R-:W-:Y:S01]  /*1e90*/  UMOV UR9, 0x1 ;  /* 0x0000000100097882 */ /* 0x000fe20000000000 */
[----:B------:R-:W-:-:S05]  /*1ea0*/  UMOV UR14, 0x40 ;  /* 0x00000040000e7882 */ /* 0x000fca0000000000 */
.L_x_64:
[----:B------:R-:W-:Y:S01]  /*1eb0*/  BAR.SYNC.DEFER_BLOCKING 0x0 ;  /* 0x0000000000007b1d */ /* 0x000fe20000010000 */
[----:B------:R-:W-:Y:S01]  /*1ec0*/  ULEA UR28, UR9, UR8, 0x3 ;  /* 0x00000008091c7291 */ /* 0x000fe2000f8e18ff */
[----:B------:R-:W-:Y:S01]  /*1ed0*/  @!P3 IMAD.MOV.U32 R2, RZ, RZ, 0x4000 ;  /* 0x00004000ff02b424 */ /* 0x000fe200078e00ff */
[----:B------:R-:W-:Y:S01]  /*1ee0*/  ELECT P1, URZ, PT ;  /* 0x0000000000ff782f */ /* 0x000fe20003820000 */
[----:B------:R-:W-:-:S03]  /*1ef0*/  ULEA UR12, UR9, UR8, 0xd ;  /* 0x00000008090c7291 */ /* 0x000fc6000f8e68ff */
[----:B------:R-:W-:Y:S02]  /*1f00*/  ISETP.LT.U32.AND P1, PT, R20, 0x20, P1 ;  /* 0x000000201400780c */ /* 0x000fe40000f21070 */
[----:B------:R-:W-:Y:S01]  /*1f10*/  ELECT P0, URZ, PT ;  /* 0x0000000000ff782f */ /* 0x000fe20003800000 */
[----:B------:R-:W-:-:S03]  /*1f20*/  UIADD3 UR16, UPT, UPT, UR12, 0x6000, URZ ;  /* 0x000060000c107890 */ /* 0x000fc6000fffe0ff */
[----:B------:R-:W-:Y:S01]  /*1f30*/  ISETP.LT.U32.AND P0, PT, R20, 0x20, P0 ;  /* 0x000000201400780c */ /* 0x000fe20000701070 */
[----:B------:R-:W-:Y:S01]  /*1f40*/  UMOV UR19, UR14 ;  /* 0x0000000e00137c82 */ /* 0x000fe20008000000 */
[----:B------:R-:W-:-:S05]  /*1f50*/  USHF.L.U32 UR5, UR4, 0x1f, URZ ;  /* 0x0000001f04057899 */ /* 0x000fca00080006ff */
[----:B------:R-:W-:Y:S01]  /*1f60*/  VOTEU.ANY UP0, P1 ;  /* 0x0000000000ff7886 */ /* 0x000fe20000800100 */
[----:B------:R3:W-:Y:S01]  /*1f70*/  @!P3 SYNCS.ARRIVE.TRANS64 RZ, [UR28+0xc000], R2 ;  /* 0x00c00002ffffb9a7 */ /* 0x0007e2000800001c */
[----:B------:R4:W-:Y:S06]  /*1f80*/  MEMBAR.ALL.CTA ;  /* 0x0000000000007992 */ /* 0x0009ec0000008000 */
[----:B----4-:R-:W4:Y:S01]  /*1f90*/  FENCE.VIEW.ASYNC.S ;  /* 0x00000000000073c6 */ /* 0x010f220000000000 */
[----:B------:R-:W-:Y:S01]  /*1fa0*/  @UP0 UIADD3 UR13, UPT, UPT, UR28, 0xc000, URZ ;  /* 0x0000c0001c0d0890 */ /* 0x000fe2000fffe0ff */
[----:B----4-:R-:W-:Y:S01]  /*1fb0*/  VOTEU.ANY UP0, P1 ;  /* 0x0000000000ff7886 */ /* 0x010fe20000800100 */
[----:B------:R-:W-:Y:S01]  /*1fc0*/  VOTEU.ANY UP1, P0 ;  /* 0x0000000000ff7886 */ /* 0x000fe20000020100 */
[----:B---3--:R-:W-:-:S04]  /*1fd0*/  IMAD.U32 R2, RZ, RZ, UR5 ;  /* 0x00000005ff027e24 */ /* 0x008fc8000f8e00ff */
[----:B------:R-:W-:Y:S01]  /*1fe0*/  @UP1 UIADD3 UR17, UPT, UPT, UR28, 0xc000, URZ ;  /* 0x0000c0001c111890 */ /* 0x000fe2000fffe0ff */
[----:B------:R-:W-:Y:S01]  /*1ff0*/  VOTEU.ANY UP1, P0 ;  /* 0x0000000000ff7886 */ /* 0x000fe20000020100 */
[----:B------:R-:W-:Y:S06]  /*2000*/  BAR.SYNC.DEFER_BLOCKING 0x0 ;  /* 0x0000000000007b1d */ /* 0x000fec0000010000 */
[----:B------:R3:W-:Y:S01]  /*2010*/  @UP0 UTMALDG.2D [UR12], [UR24] ;  /* 0x0000000c180005b4 */ /* 0x0007e20008008000 */
[----:B------:R-:W-:Y:S01]  /*2020*/  UISETP.NE.U32.AND UP0, UPT, UR22, URZ, UPT ;  /* 0x000000ff1600728c */ /* 0x000fe2000bf05070 */
[----:B------:R-:W-:Y:S06]  /*2030*/  BAR.SYNC.DEFER_BLOCKING 0x0 ;  /* 0x0000000000007b1d */ /* 0x000fec0000010000 */
[----:B------:R3:W-:Y:S02]  /*2040*/  @UP1 UTMALDG.2D [UR16], [UR26] ;  /* 0x000000101a0015b4 */ /* 0x0007e40008008000 */
[----:B------:R-:W-:Y:S06]  /*2050*/  BAR.SYNC.DEFER_BLOCKING 0x0 ;  /* 0x0000000000007b1d */ /* 0x000fec0000010000 */
[----:B------:R-:W4:Y:S02]  /*2060*/  SYNCS.PHASECHK.TRANS64.TRYWAIT P0, [UR28+0xc000], R2 ;  /* 0x00c00002ff0075a7 */ /* 0x000f24000800111c */
[----:B---34-:R-:W-:Y:S05]  /*2070*/  @!P0 BRA `(.L_x_61) ;  /* 0x0000000800908947 */ /* 0x018fea0003800000 */
.L_x_76:
        /* <DEDUP_REMOVED lines=11> */
[----:B------:R-:W-:Y:S02]  /*2130*/  UIADD3 UR6, UP0, UPT, UR16, 0x2, URZ ;  /* 0x0000000210067890 */ /* 0x000fe4000ff1e0ff */
[----:B------:R-:W-:Y:S02]  /*2140*/  UIADD3 UR32, UP1, UPT, UR30, 0x80, URZ ;  /* 0x000000801e207890 */ /* 0x000fe4000ff3e0ff */
[----:B------:R-:W-:Y:S02]  /*2150*/  UIADD3 UR34, UP2, UPT, UR16, 0x4, URZ ;  /* 0x0000000410227890 */ /* 0x000fe4000ff5e0ff */
[----:B------:R-:W-:Y:S02]  /*2160*/  UIADD3 UR36, UP3, UPT, UR30, 0x100, URZ ;  /* 0x000001001e247890 */ /* 0x000fe4000ff7e0ff */
[----:B------:R-:W-:-:S02]  /*2170*/  UIADD3.X UR7, UPT, UPT, UR17, URZ, URZ, UP0, !UPT ;  /* 0x000000ff11077290 */ /* 0x000fc400087fe4ff */
[----:B------:R-:W-:Y:S02]  /*2180*/  UIADD3.X UR33, UPT, UPT, UR31, URZ, URZ, UP1, !UPT ;  /* 0x000000ff1f217290 */ /* 0x000fe40008ffe4ff */
[----:B------:R-:W-:Y:S02]  /*2190*/  UIADD3.X UR35, UPT, UPT, UR17, URZ, URZ, UP2, !UPT ;  /* 0x000000ff11237290 */ /* 0x000fe400097fe4ff */
[----:B------:R-:W-:Y:S01]  /*21a0*/  UIADD3.X UR37, UPT, UPT, UR31, URZ, URZ, UP3, !UPT ;  /* 0x000000ff1f257290 */ /* 0x000fe20009ffe4ff */
        /* <DEDUP_REMOVED lines=8> */
[----:B------:R3:W-:Y:S01]  /*2230*/  UTCHMMA gdesc[UR10], gdesc[UR12], tmem[UR23], tmem[UR38], idesc[UR39], UPT ;  /* 0x00ff260c0a0075ea */ /* 0x0007e2000b800017 */
[----:B------:R-:W-:Y:S01]  /*2240*/  UMOV UR44, 0x0 ;  /* 0x00000000002c7882 */ /* 0x000fe20000000000 */
[----:B------:R-:W-:Y:S01]  /*2250*/  UMOV UR45, 0x4110010 ;  /* 0x04110010002d7882 */ /* 0x000fe20000000000 */
[----:B------:R3:W-:Y:S01]  /*2260*/  UTCHMMA gdesc[UR16], gdesc[UR30], tmem[UR23], tmem[UR40], idesc[UR41], UPT ;  /* 0x00ff281e100075ea */ /* 0x0007e2000b800017 */
[----:B------:R3:W-:Y:S01]  /*2270*/  UTCHMMA gdesc[UR6], gdesc[UR32], tmem[UR23], tmem[UR42], idesc[UR43], UPT ;  /* 0x00ff2a20060075ea */ /* 0x0007e2000b800017 */
[----:B------:R3:W-:Y:S01]  /*2280*/  UTCHMMA gdesc[UR34], gdesc[UR36], tmem[UR23], tmem[UR44], idesc[UR45], UPT ;  /* 0x00ff2c24220075ea */ /* 0x0007e2000b800017 */
[----:B------:R-:W-:Y:S01]  /*2290*/  NOP ;  /* 0x0000000000007918 */ /* 0x000fe20000000000 */
.L_x_62:
[----:B------:R-:W-:Y:S01]  /*22a0*/  ELECT P0, URZ, PT ;  /* 0x0000000000ff782f */ /* 0x000fe20003800000 */
[----:B---3--:R-:W-:-:S03]  /*22b0*/  UIADD3 UR6, UPT, UPT, UR28, 0xc020, URZ ;  /* 0x0000c0201c067890 */ /* 0x008fc6000fffe0ff */
[----:B------:R-:W-:Y:S01]  /*22c0*/  ISETP.LT.U32.AND P0, PT, R20, 0x20, P0 ;  /* 0x000000201400780c */ /* 0x000fe20000701070 */
[----:B------:R-:W-:-:S12]  /*22d0*/  UMOV UR7, URZ ;  /* 0x000000ff00077c82 */ /* 0x000fd80008000000 */
[----:B------:R-:W-:Y:S01]  /*22e0*/  VOTEU.ANY UP0, P0 ;  /* 0x0000000000ff7886 */ /* 0x000fe20000000100 */
[----:B------:R-:W-:-:S04]  /*22f0*/  VOTEU.ANY UP1, P0 ;  /* 0x0000000000ff7886 */ /* 0x000fc80000020100 */
[----:B------:R-:W-:Y:S02]  /*2300*/  @UP0 UMOV UR6, UR6 ;  /* 0x0000000600060c82 */ /* 0x000fe40008000000 */
[----:B------:R3:W-:Y:S01]  /*2310*/  @UP1 UTCBAR [UR6], URZ ;  /* 0x000000ff060013e9 */ /* 0x0007e200080000ff */
[----:B------:R-:W-:Y:S06]  /*2320*/  BAR.SYNC.DEFER_BLOCKING 0x0 ;  /* 0x0000000000007b1d */ /* 0x000fec0000010000 */
[----:B------:R-:W4:Y:S02]  /*2330*/  SYNCS.PHASECHK.TRANS64.TRYWAIT P0, [UR28+0xc020], R2 ;  /* 0x00c02002ff0075a7 */ /* 0x000f24000800111c */
[----:B---34-:R-:W-:Y:S05]  /*2340*/  @!P0 BRA `(.L_x_63) ;  /* 0x0000000400e88947 */ /* 0x018fea0003800000 */
.L_x_77:
[----:B------:R-:W-:Y:S02]  /*2350*/  UIADD3 UR9, UPT, UPT, UR9, 0x1, URZ ;  /* 0x0000000109097890 */ /* 0x000fe4000fffe0ff */
[----:B------:R-:W-:Y:S02]  /*2360*/  UIADD3 UR14, UPT, UPT, UR14, 0x40, URZ ;  /* 0x000000400e0e7890 */ /* 0x000fe4000fffe0ff */
[----:B------:R-:W-:-:S04]  /*2370*/  UISETP.NE.U32.AND UP0, UPT, UR9, 0x3, UPT ;  /* 0x000000030900788c */ /* 0x000fc8000bf05070 */
[----:B------:R-:W-:Y:S02]  /*2380*/  USEL UR5, URZ, 0x1, UP0 ;  /* 0x00000001ff057887 */ /* 0x000fe40008000000 */
[----:B------:R-:W-:Y:S02]  /*2390*/  USEL UR9, UR9, URZ, UP0 ;  /* 0x000000ff09097287 */ /* 0x000fe40008000000 */
[----:B--2---:R-:W-:Y:S02]  /*23a0*/  UISETP.GE.AND UP0, UPT, UR14, UR29, UPT ;  /* 0x0000001d0e00728c */ /* 0x004fe4000bf06270 */
[----:B------:R-:W-:-:S07]  /*23b0*/  ULOP3.LUT UR4, UR4, UR5, URZ, 0x3c, !UPT ;  /* 0x0000000504047292 */ /* 0x000fce000f8e3cff */
[----:B------:R-:W-:Y:S05]  /*23c0*/  BRA.U !UP0, `(.L_x_64) ;  /* 0xfffffff908b87547 */ /* 0x000fea000b83ffff */
.L_x_57:
[----:B---34-:R-:W-:Y:S06]  /*23d0*/  BAR.SYNC.DEFER_BLOCKING 0x0 ;  /* 0x0000000000007b1d */ /* 0x018fec0000010000 */
[----:B------:R-:W-:Y:S04]  /*23e0*/  BSSY.RECONVERGENT B4, `(.L_x_65) ;  /* 0x0000004000047945 */ /* 0x000fe80003800200 */
[----:B------:R-:W-:Y:S05]  /*23f0*/  @P3 BRA `(.L_x_66) ;  /* 0x0000000000083947 */ /* 0x000fea0003800000 */
[----:B------:R-:W2:Y:S02]  /*2400*/  SYNCS.CCTL.IV [UR8+0xc000] ;  /* 0x00c00000ff0079b1 */ /* 0x000ea40008000008 */
[----:B--2---:R-:W2:Y:S02]  /*2410*/  SYNCS.CCTL.IV [UR8+0xc020] ;  /* 0x00c02000ff0079b1 */ /* 0x004ea40008000008 */
.L_x_66:
[----:B------:R-:W-:Y:S05]  /*2420*/  BSYNC.RECONVERGENT B4 ;  /* 0x0000000000047941 */ /* 0x000fea0003800200 */
.L_x_65:
[----:B--2---:R-:W-:Y:S06]  /*2430*/  BAR.SYNC.DEFER_BLOCKING 0x0 ;  /* 0x0000000000007b1d */ /* 0x004fec0000010000 */
[----:B------:R-:W-:Y:S04]  /*2440*/  BSSY.RECONVERGENT B4, `(.L_x_67) ;  /* 0x0000004000047945 */ /* 0x000fe80003800200 */
[----:B------:R-:W-:Y:S05]  /*2450*/  @P3 BRA `(.L_x_68) ;  /* 0x0000000000083947 */ /* 0x000fea0003800000 */
[----:B------:R-:W2:Y:S02]  /*2460*/  SYNCS.CCTL.IV [UR8+0xc008] ;  /* 0x00c00800ff0079b1 */ /* 0x000ea40008000008 */
[----:B--2---:R-:W2:Y:S02]  /*2470*/  SYNCS.CCTL.IV [UR8+0xc028] ;  /* 0x00c02800ff0079b1 */ /* 0x004ea40008000008 */
.L_x_68:
[----:B------:R-:W-:Y:S05]  /*2480*/  BSYNC.RECONVERGENT B4 ;  /* 0x0000000000047941 */ /* 0x000fea0003800200 */
.L_x_67:
[----:B--2---:R-:W-:Y:S06]  /*2490*/  BAR.SYNC.DEFER_BLOCKING 0x0 ;  /* 0x0000000000007b1d */ /* 0x004fec0000010000 */
[----:B------:R-:W-:Y:S04]  /*24a0*/  BSSY.RECONVERGENT B4, `(.L_x_69) ;  /* 0x0000004000047945 */ /* 0x000fe80003800200 */
[----:B------:R-:W-:Y:S05]  /*24b0*/  @P3 BRA `(.L_x_70) ;  /* 0x0000000000083947 */ /* 0x000fea0003800000 */
[----:B------:R-:W2:Y:S02]  /*24c0*/  SYNCS.CCTL.IV [UR8+0xc010] ;  /* 0x00c01000ff0079b1 */ /* 0x000ea40008000008 */
[----:B--2---:R-:W2:Y:S02]  /*24d0*/  SYNCS.CCTL.IV [UR8+0xc030] ;  /* 0x00c03000ff0079b1 */ /* 0x004ea40008000008 */
.L_x_70:
[----:B------:R-:W-:Y:S05]  /*24e0*/  BSYNC.RECONVERGENT B4 ;  /* 0x0000000000047941 */ /* 0x000fea0003800200 */
.L_x_69:
[----:B------:R-:W-:Y:S01]  /*24f0*/  USHF.L.U32 UR4, UR22, 0x15, URZ ;  /* 0x0000001516047899 */ /* 0x000fe200080006ff */
[C---:B------:R-:W-:Y:S01]  /*2500*/  IMAD.SHL.U32 R2, R0.reuse, 0x40, RZ ;  /* 0x0000004000027824 */ /* 0x040fe200078e00ff */
[----:B------:R-:W-:Y:S01]  /*2510*/  USHF.L.U32 UR22, UR22, 0x3, URZ ;  /* 0x0000000316167899 */ /* 0x000fe200080006ff */
[C---:B------:R-:W-:Y:S01]  /*2520*/  IMAD.SHL.U32 R21, R0.reuse, 0x2, RZ ;  /* 0x0000000200157824 */ /* 0x040fe200078e00ff */
[----:B------:R-:W-:Y:S01]  /*2530*/  ULOP3.LUT UR4, UR4, 0x600000, URZ, 0xc0, !UPT ;  /* 0x0060000004047892 */ /* 0x000fe2000f8ec0ff */
[C---:B-----5:R-:W-:Y:S01]  /*2540*/  IMAD.SHL.U32 R3, R0.reuse, 0x10, RZ ;  /* 0x0000001000037824 */ /* 0x060fe200078e00ff */
[----:B------:R-:W-:Y:S01]  /*2550*/  ULOP3.LUT UR22, UR22, 0x20, URZ, 0xc0, !UPT ;  /* 0x0000002016167892 */ /* 0x000fe2000f8ec0ff */
[----:B------:R-:W-:Y:S01]  /*2560*/  SHF.R.U32.HI R22, RZ, 0x1, R0 ;  /* 0x00000001ff167819 */ /* 0x000fe20000011600 */
[----:B------:R-:W-:Y:S01]  /*2570*/  IMAD.SHL.U32 R0, R0, 0x80, RZ ;  /* 0x0000008000007824 */ /* 0x000fe200078e00ff */
[----:B------:R-:W-:Y:S01]  /*2580*/  LOP3.LUT R2, R2, 0x1800, RZ, 0xc0, !PT ;  /* 0x0000180002027812 */ /* 0x000fe200078ec0ff */
[----:B------:R-:W-:Y:S01]  /*2590*/  UIADD3 UR4, UPT, UPT, UR22, UR4, UR23 ;  /* 0x0000000416047290 */ /* 0x000fe2000fffe017 */
[----:B------:R-:W-:-:S02]  /*25a0*/  LOP3.LUT R21, R21, 0x20, RZ, 0xc0, !PT ;  /* 0x0000002015157812 */ /* 0x000fc400078ec0ff */
[----:B------:R-:W-:Y:S02]  /*25b0*/  ELECT P0, URZ, PT ;  /* 0x0000000000ff782f */ /* 0x000fe40003800000 */
[----:B------:R-:W-:Y:S01]  /*25c0*/  LOP3.LUT R2, R2, 0x70, R3, 0xf8, !PT ;  /* 0x0000007002027812 */ /* 0x000fe200078ef803 */
[----:B------:R-:W-:Y:S01]  /*25d0*/  UMOV UR9, UR18 ;  /* 0x0000001200097c82 */ /* 0x000fe20008000000 */
[----:B------:R-:W-:Y:S01]  /*25e0*/  LOP3.LUT R21, R21, 0x40, R22, 0xf8, !PT ;  /* 0x0000004015157812 */ /* 0x000fe200078ef816 */
[----:B------:R-:W-:Y:S01]  /*25f0*/  UMOV UR10, UR15 ;  /* 0x0000000f000a7c82 */ /* 0x000fe20008000000 */
[----:B------:R-:W-:Y:S01]  /*2600*/  ISETP.LT.U32.AND P0, PT, R20, 0x20, P0 ;  /* 0x000000201400780c */ /* 0x000fe20000701070 */
[----:B------:R-:W-:Y:S01]  /*2610*/  LDTM.16dp32bit_t0_t15.x16 R4, tmem[UR4] ;  /* 0x00000004000479ee */ /* 0x000fe20008a00000 */
[----:B------:R-:W3:Y:S01]  /*2620*/  LDTM.16dp32bit_t16_t31.x16 R4, tmem[UR4+0x10] ;  /* 0x00001004000479ee */ /* 0x000ee20008a20000 */
[----:B------:R-:W-:Y:S01]  /*2630*/  LOP3.LUT R21, R2, R21, RZ, 0x3c, !PT ;  /* 0x0000001502157212 */ /* 0x000fe200078e3cff */
[----:B------:R-:W-:-:S03]  /*2640*/  NOP ;  /* 0x0000000000007918 */ /* 0x000fc60000000000 */
[----:B------:R-:W-:-:S04]  /*2650*/  LOP3.LUT R0, R21, 0x780, R0, 0xf8, !PT ;  /* 0x0000078015007812 */ /* 0x000fc800078ef800 */
[----:B------:R-:W-:Y:S02]  /*2660*/  LOP3.LUT R2, R0, 0x10, RZ, 0x3c, !PT ;  /* 0x0000001000027812 */ /* 0x000fe400078e3cff */
[----:B---3--:R-:W-:Y:S01]  /*2670*/  VOTEU.ANY UP1, P0 ;  /* 0x0000000000ff7886 */ /* 0x008fe20000020100 */
[----:B------:R-:W-:Y:S01]  /*2680*/  VOTEU.ANY UP0, P0 ;  /* 0x0000000000ff7886 */ /* 0x000fe20000000100 */
[----:B------:R-:W-:Y:S02]  /*2690*/  F2FP.F16.F32.PACK_AB R4, R5, R4 ;  /* 0x000000040504723e */ /* 0x000fe400000000ff */
[----:B------:R-:W-:Y:S02]  /*26a0*/  F2FP.F16.F32.PACK_AB R5, R7, R6 ;  /* 0x000000060705723e */ /* 0x000fe400000000ff */
[----:B------:R-:W-:Y:S02]  /*26b0*/  F2FP.F16.F32.PACK_AB R12, R13, R12 ;  /* 0x0000000c0d0c723e */ /* 0x000fe400000000ff */
[----:B------:R-:W-:-:S02]  /*26c0*/  F2FP.F16.F32.PACK_AB R6, R9, R8 ;  /* 0x000000080906723e */ /* 0x000fc400000000ff */
[----:B------:R-:W-:Y:S02]  /*26d0*/  F2FP.F16.F32.PACK_AB R7, R11, R10 ;  /* 0x0000000a0b07723e */ /* 0x000fe400000000ff */
[----:B------:R-:W-:Y:S02]  /*26e0*/  F2FP.F16.F32.PACK_AB R13, R15, R14 ;  /* 0x0000000e0f0d723e */ /* 0x000fe400000000ff */
[----:B------:R-:W-:Y:S01]  /*26f0*/  F2FP.F16.F32.PACK_AB R14, R17, R16 ;  /* 0x00000010110e723e */ /* 0x000fe200000000ff */
[----:B--2---:R2:W-:Y:S01]  /*2700*/  STS.128 [R0+UR8], R4 ;  /* 0x0000000400007988 */ /* 0x0045e20008000c08 */
[----:B------:R-:W-:-:S05]  /*2710*/  F2FP.F16.F32.PACK_AB R15, R19, R18 ;  /* 0x00000012130f723e */ /* 0x000fca00000000ff */
[----:B------:R2:W-:Y:S01]  /*2720*/  STS.128 [R2+UR8], R12 ;  /* 0x0000000c02007988 */ /* 0x0005e20008000c08 */
[----:B------:R3:W-:Y:S06]  /*2730*/  MEMBAR.ALL.CTA ;  /* 0x0000000000007992 */ /* 0x0007ec0000008000 */
[----:B---3--:R-:W3:Y:S02]  /*2740*/  FENCE.VIEW.ASYNC.S ;  /* 0x00000000000073c6 */ /* 0x008ee40000000000 */
[----:B---3--:R-:W-:Y:S06]  /*2750*/  BAR.SYNC.DEFER_BLOCKING 0x0 ;  /* 0x0000000000007b1d */ /* 0x008fec0000010000 */
[----:B------:R2:W-:Y:S01]  /*2760*/  @UP1 UTMASTG.2D [UR8], [UR20] ;  /* 0x00000008140013b5 */ /* 0x0005e20008008000 */
[----:B------:R0:W-:Y:S01]  /*2770*/  UTMACMDFLUSH ;  /* 0x00000000000079b7 */ /* 0x0001e20000000000 */
[----:B------:R-:W-:-:S04]  /*2780*/  DEPBAR.LE SB0, 0x0 ;  /* 0x000080000000791a */ /* 0x000fc80000000000 */
[----:B------:R-:W-:Y:S08]  /*2790*/  BAR.SYNC.DEFER_BLOCKING 0x0 ;  /* 0x0000000000007b1d */ /* 0x000ff00000010000 */
[----:B------:R-:W-:Y:S06]  /*27a0*/  BAR.SYNC.DEFER_BLOCKING 0x0 ;  /* 0x0000000000007b1d */ /* 0x000fec0000010000 */
[----:B--2---:R-:W-:Y:S05]  /*27b0*/  @P2 BRA `(.L_x_71) ;  /* 0x0000000000a02947 */ /* 0x004fea0003800000 */
[----:B------:R-:W2:Y:S01]  /*27c0*/  S2UR UR5, SR_CgaCtaId ;  /* 0x00000000000579c3 */ /* 0x000ea20000008800 */
[----:B------:R-:W-:Y:S01]  /*27d0*/  NOP ;  /* 0x0000000000007918 */ /* 0x000fe20000000000 */
[----:B------:R-:W-:Y:S01]  /*27e0*/  UMOV UR4, 0x50 ;  /* 0x0000005000047882 */ /* 0x000fe20000000000 */
[----:B------:R-:W-:Y:S02]  /*27f0*/  IMAD.U32 R0, RZ, RZ, UR23 ;  /* 0x00000017ff007e24 */ /* 0x000fe4000f8e00ff */
[----:B------:R-:W-:Y:S02]  /*2800*/  IMAD.MOV.U32 R3, RZ, RZ, 0x3 ;  /* 0x00000003ff037424 */ /* 0x000fe400078e00ff */
[----:B------:R-:W-:Y:S01]  /*2810*/  IMAD.MOV.U32 R7, RZ, RZ, 0x1 ;  /* 0x00000001ff077424 */ /* 0x000fe200078e00ff */
[----:B------:R-:W-:-:S04]  /*2820*/  LOP3.LUT R0, R0, 0xffff, RZ, 0xc0, !PT ;  /* 0x0000ffff00007812 */ /* 0x000fc800078ec0ff */
[----:B------:R-:W-:-:S05]  /*2830*/  SHF.R.U32.HI R0, RZ, 0x5, R0 ;  /* 0x00000005ff007819 */ /* 0x000fca0000011600 */
[----:B------:R-:W-:Y:S01]  /*2840*/  VIADD R2, R0, 0x10 ;  /* 0x0000001000027836 */ /* 0x000fe20000000000 */
[----:B------:R-:W-:Y:S01]  /*2850*/  SHF.L.U32 R0, R3, R0, RZ ;  /* 0x0000000003007219 */ /* 0x000fe200000006ff */
[----:B--2---:R-:W-:-:S03]  /*2860*/  ULEA UR6, UR5, UR4, 0x18 ;  /* 0x0000000405067291 */ /* 0x004fc6000f8ec0ff */
[----:B------:R-:W-:-:S04]  /*2870*/  SHF.L.U32 R3, R7, R2, RZ ;  /* 0x0000000207037219 */ /* 0x000fc800000006ff */
[----:B------:R-:W-:Y:S02]  /*2880*/  LOP3.LUT R0, R3, R0, RZ, 0xfc, !PT ;  /* 0x0000000003007212 */ /* 0x000fe400078efcff */
[----:B------:R-:W2:Y:S02]  /*2890*/  LDS R5, [UR6] ;  /* 0x00000006ff057984 */ /* 0x000ea40008000800 */
[C---:B------:R-:W-:Y:S02]  /*28a0*/  LOP3.LUT R2, R0.reuse, 0xffff, RZ, 0xc0, !PT ;  /* 0x0000ffff00027812 */ /* 0x040fe400078ec0ff */
[----:B--2---:R-:W-:-:S04]  /*28b0*/  LOP3.LUT R3, R0, 0xffff, R5, 0x80, !PT ;  /* 0x0000ffff00037812 */ /* 0x004fc800078e8005 */
[----:B------:R-:W-:-:S13]  /*28c0*/  ISETP.NE.AND P0, PT, R3, R2, PT ;  /* 0x000000020300720c */ /* 0x000fda0003f05270 */
[----:B------:R-:W-:Y:S05]  /*28d0*/  @P0 BRA `(.L_x_72) ;  /* 0x0000000000500947 */ /* 0x000fea0003800000 */
[----:B------:R-:W-:Y:S02]  /*28e0*/  SHF.R.U32.HI R5, RZ, 0x10, R5 ;  /* 0x00000010ff057819 */ /* 0x000fe40000011605 */
[----:B------:R-:W-:-:S04]  /*28f0*/  SHF.R.U32.HI R2, RZ, 0x10, R0 ;  /* 0x00000010ff027819 */ /* 0x000fc80000011600 */
[----:B------:R-:W-:-:S04]  /*2900*/  LOP3.LUT R5, R5, R2, RZ, 0xc0, !PT ;  /* 0x0000000205057212 */ /* 0x000fc800078ec0ff */
[----:B------:R-:W-:-:S13]  /*2910*/  ISETP.NE.AND P0, PT, R5, R2, PT ;  /* 0x000000020500720c */ /* 0x000fda0003f05270 */
[----:B------:R-:W-:Y:S05]  /*2920*/  @P0 BRA `(.L_x_73) ;  /* 0x0000000000300947 */ /* 0x000fea0003800000 */
[----:B------:R-:W-:Y:S01]  /*2930*/  R2UR UR4, R0 ;  /* 0x00000000000472ca */ /* 0x000fe200000e0000 */
[----:B------:R-:W-:Y:S01]  /*2940*/  VOTEU.ANY UR5, UPT, PT ;  /* 0x0000000000057886 */ /* 0x000fe200038e0100 */
[----:B------:R-:W2:Y:S01]  /*2950*/  S2R R0, SR_LANEID ;  /* 0x0000000000007919 */ /* 0x000ea20000000000 */
[----:B------:R-:W-:-:S10]  /*2960*/  UFLO.U32 UR5, UR5 ;  /* 0x00000005000572bd */ /* 0x000fd400080e0000 */
[----:B------:R-:W-:-:S06]  /*2970*/  ULOP3.LUT UR4, URZ, UR4, URZ, 0x33, !UPT ;  /* 0x00000004ff047292 */ /* 0x000fcc000f8e33ff */
[----:B------:R-:W-:-:S04]  /*2980*/  IMAD.U32 R2, RZ, RZ, UR4 ;  /* 0x00000004ff027e24 */ /* 0x000fc8000f8e00ff */
[----:B------:R-:W3:Y:S02]  /*2990*/  REDUX UR7, R2 ;  /* 0x00000000020773c4 */ /* 0x000ee40000000000 */
[----:B------:R4:W-:Y:S01]  /*29a0*/  UTCATOMSWS.AND URZ, UR4 ;  /* 0x0000000400ff79e3 */ /* 0x0009e20008000000 */
[----:B--2---:R-:W-:Y:S01]  /*29b0*/  ISETP.EQ.U32.AND P0, PT, R0, UR5, PT ;  /* 0x0000000500007c0c */ /* 0x004fe2000bf02070 */
[----:B---3--:R-:W-:-:S12]  /*29c0*/  IMAD.U32 R0, RZ, RZ, UR7 ;  /* 0x00000007ff007e24 */ /* 0x008fd8000f8e00ff */
[----:B------:R4:W-:Y:S01]  /*29d0*/  @P0 ATOMS.AND RZ, [UR6], R0 ;  /* 0x00000000ffff098c */ /* 0x0009e2000a800006 */
[----:B------:R-:W-:Y:S05]  /*29e0*/  BRA `(.L_x_71) ;  /* 0x0000000000147947 */ /* 0x000fea0003800000 */
.L_x_73:
[----:B------:R-:W-:-:S07]  /*29f0*/  MOV R2, 0x2a10 ;  /* 0x00002a1000027802 */ /* 0x000fce0000000f00 */
[----:B-1----:R-:W-:Y:S05]  /*2a00*/  CALL.REL.NOINC `($__internal_0_$__cuda_sm10x_tcgen05_guardrail_trap_col_being_dealloced_not_returned_by_alloc) ;  /* 0x0000000000447944 */ /* 0x002fea0003c00000 */
[----:B------:R-:W-:Y:S05]  /*2a10*/  BRA `(.L_x_71) ;  /* 0x0000000000087947 */ /* 0x000fea0003800000 */
.L_x_72:
[----:B------:R-:W-:-:S07]  /*2a20*/  MOV R2, 0x2a40 ;  /* 0x00002a4000027802 */ /* 0x000fce0000000f00 */
[----:B-1----:R-:W-:Y:S05]  /*2a30*/  CALL.REL.NOINC `($__internal_2_$__cuda_sm10x_tcgen05_guardrail_trap_unallocated_columns_being_dealloced) ;  /* 0x0000000000507944 */ /* 0x002fea0003c00000 */
.L_x_71:
[----:B------:R-:W-:Y:S01]  /*2a40*/  NOP ;  /* 0x0000000000007918 */ /* 0x000fe20000000000 */
[----:B----4-:R-:W-:Y:S05]  /*2a50*/  EXIT ;  /* 0x000000000000794d */ /* 0x010fea0003800000 */
.L_x_58:
[----:B------:R-:W2:Y:S02]  /*2a60*/  SYNCS.PHASECHK.TRANS64.TRYWAIT P0, [UR8+0xc000], RZ ;  /* 0x00c000ffff0075a7 */ /* 0x000ea40008001108 */
[----:B--2---:R-:W-:Y:S05]  /*2a70*/  @!P0 BRA `(.L_x_58) ;  /* 0xfffffffc00f88947 */ /* 0x004fea000383ffff */
[----:B------:R-:W-:Y:S05]  /*2a80*/  BRA `(.L_x_74) ;  /* 0xfffffff0004c7947 */ /* 0x000fea000383ffff */
.L_x_60:
[----:B------:R-:W2:Y:S02]  /*2a90*/  SYNCS.PHASECHK.TRANS64.TRYWAIT P1, [UR8+0xc020], RZ ;  /* 0x00c020ffff0075a7 */ /* 0x000ea40008021108 */
[----:B--2---:R-:W-:Y:S05]  /*2aa0*/  @!P1 BRA `(.L_x_60) ;  /* 0xfffffffc00f89947 */ /* 0x004fea000383ffff */
[----:B------:R-:W-:Y:S05]  /*2ab0*/  BRA `(.L_x_75) ;  /* 0xfffffff000e87947 */ /* 0x000fea000383ffff */
.L_x_61:
[----:B------:R-:W3:Y:S02]  /*2ac0*/  SYNCS.PHASECHK.TRANS64.TRYWAIT P0, [UR28+0xc000], R2 ;  /* 0x00c00002ff0075a7 */ /* 0x000ee4000800111c */
[----:B---3--:R-:W-:Y:S05]  /*2ad0*/  @!P0 BRA `(.L_x_61) ;  /* 0xfffffffc00f88947 */ /* 0x008fea000383ffff */
[----:B------:R-:W-:Y:S05]  /*2ae0*/  BRA `(.L_x_76) ;  /* 0xfffffff400647947 */ /* 0x000fea000383ffff */
.L_x_63:
[----:B------:R-:W3:Y:S02]  /*2af0*/  SYNCS.PHASECHK.TRANS64.TRYWAIT P0, [UR28+0xc020], R2 ;  /* 0x00c02002ff0075a7 */ /* 0x000ee4000800111c */
[----:B---3--:R-:W-:Y:S05]  /*2b00*/  @!P0 BRA `(.L_x_63) ;  /* 0xfffffffc00f88947 */ /* 0x008fea000383ffff */
[----:B------:R-:W-:Y:S05]  /*2b10*/  BRA `(.L_x_77) ;  /* 0xfffffff8000c7947 */ /* 0x000fea000383ffff */
        .weak           $__internal_0_$__cuda_sm10x_tcgen05_guardrail_trap_col_being_dealloced_not_returned_by_alloc
        .type           $__internal_0_$__cuda_sm10x_tcgen05_guardrail_trap_col_being_dealloced_not_returned_by_alloc,@function
        .size           $__internal_0_$__cuda_sm10x_tcgen05_guardrail_trap_col_being_dealloced_not_returned_by_alloc,($__internal_1_$__cuda_sm10x_tcgen05_guardrail_trap_phase_invalid_during_alloc - $__internal_0_$__cuda_sm10x_tcgen05_guardrail_trap_col_being_dealloced_not_returned_by_alloc)
$__internal_0_$__cuda_sm10x_tcgen05_guardrail_trap_col_being_dealloced_not_returned_by_alloc:
[----:B------:R-:W-:Y:S05]  /*2b20*/  BPT.TRAP 0x1 ;  /* 0x000000040000795c */ /* 0x000fea0000300000 */
[----:B------:R-:W-:-:S04]  /*2b30*/  IMAD.MOV.U32 R3, RZ, RZ, 0x0 ;  /* 0x00000000ff037424 */ /* 0x000fc800078e00ff */
[----:B------:R-:W-:Y:S05]  /*2b40*/  RET.REL.NODEC R2 `(gluon_tcgen05) ;  /* 0xffffffd4022c7950 */ /* 0x000fea0003c3ffff */
        .weak           $__internal_1_$__cuda_sm10x_tcgen05_guardrail_trap_phase_invalid_during_alloc
        .type           $__internal_1_$__cuda_sm10x_tcgen05_guardrail_trap_phase_invalid_during_alloc,@function
        .size           $__internal_1_$__cuda_sm10x_tcgen05_guardrail_trap_phase_invalid_during_alloc,($__internal_2_$__cuda_sm10x_tcgen05_guardrail_trap_unallocated_columns_being_dealloced - $__internal_1_$__cuda_sm10x_tcgen05_guardrail_trap_phase_invalid_during_alloc)
$__internal_1_$__cuda_sm10x_tcgen05_guardrail_trap_phase_invalid_during_alloc:
[----:B------:R-:W-:Y:S05]  /*2b50*/  BPT.TRAP 0x1 ;  /* 0x000000040000795c */ /* 0x000fea0000300000 */
[----:B------:R-:W-:-:S04]  /*2b60*/  IMAD.MOV.U32 R3, RZ, RZ, 0x0 ;  /* 0x00000000ff037424 */ /* 0x000fc800078e00ff */
[----:B------:R-:W-:Y:S05]  /*2b70*/  RET.REL.NODEC R2 `(gluon_tcgen05) ;  /* 0xffffffd402207950 */ /* 0x000fea0003c3ffff */
        .weak           $__internal_2_$__cuda_sm10x_tcgen05_guardrail_trap_unallocated_columns_being_dealloced
        .type           $__internal_2_$__cuda_sm10x_tcgen05_guardrail_trap_unallocated_columns_being_dealloced,@function
        .size           $__internal_2_$__cuda_sm10x_tcgen05_guardrail_trap_unallocated_columns_being_dealloced,(.L_x_81 - $__internal_2_$__cuda_sm10x_tcgen05_guardrail_trap_unallocated_columns_being_dealloced)
$__internal_2_$__cuda_sm10x_tcgen05_guardrail_trap_unallocated_columns_being_dealloced:
[----:B------:R-:W-:Y:S05]  /*2b80*/  BPT.TRAP 0x1 ;  /* 0x000000040000795c */ /* 0x000fea0000300000 */
[----:B------:R-:W-:-:S04]  /*2b90*/  IMAD.MOV.U32 R3, RZ, RZ, 0x0 ;  /* 0x00000000ff037424 */ /* 0x000fc800078e00ff */
[----:B------:R-:W-:Y:S05]  /*2ba0*/  RET.REL.NODEC R2 `(gluon_tcgen05) ;  /* 0xffffffd402147950 */ /* 0x000fea0003c3ffff */
.L_x_78:
[----:B------:R-:W-:-:S00]  /*2bb0*/  BRA `(.L_x_78) ;  /* 0xfffffffc00fc7947 */ /* 0x000fc0000383ffff */
[----:B------:R-:W-:-:S00]  /*2bc0*/  NOP ;  /* 0x0000000000007918 */ /* 0x000fc00000000000 */
        /* <DEDUP_REMOVED lines=11> */
.L_x_81:


//--------------------- .nv.shared.gluon_tcgen05  --------------------------
	.section	.nv.shared.gluon_tcgen05,"aw",@nobits
	.sectionflags	@""
	.align	16
	.zero		1024


//--------------------- .nv.shared.reserved.0     --------------------------
	.section	.nv.shared.reserved.0,"aw",@nobits
	.align	8
	.weak		__nv_reservedSMEM_offset_0_alias
	.size		__nv_reservedSMEM_offset_0_alias, 0, 64
	.other		__nv_reservedSMEM_offset_0_alias,@"STO_CUDA_RESERVED_SHARED STV_DEFAULT"
__nv_reservedSMEM_offset_0_alias:
	.zero		0
.nv.shared.reserved.0:
	.zero		64
	.weak		__nv_reservedSMEM_allocation_phase
	.type		__nv_reservedSMEM_allocation_phase,@object
	.size		__nv_reservedSMEM_allocation_phase,(.L_0 - __nv_reservedSMEM_allocation_phase)
__nv_reservedSMEM_allocation_phase:
	.zero		1
.L_0:
	.zero		7
	.weak		__nv_reservedSMEM_devtool_atexit_pc
	.type		__nv_reservedSMEM_devtool_atexit_pc,@object
	.size		__nv_reservedSMEM_devtool_atexit_pc,(__nv_reservedSMEM_allocation_mask - __nv_reservedSMEM_devtool_atexit_pc)
__nv_reservedSMEM_devtool_atexit_pc:
	.zero		8
	.weak		__nv_reservedSMEM_allocation_mask
	.type		__nv_reservedSMEM_allocation_mask,@object
	.size		__nv_reservedSMEM_allocation_mask,(.L_2 - __nv_reservedSMEM_allocation_mask)
__nv_reservedSMEM_allocation_mask:
	.zero		4
.L_2:


//--------------------- .nv.constant0.gluon_tcgen05 --------------------------
	.section	.nv.constant0.gluon_tcgen05,"a",@progbits
	.sectionflags	@""
	.align	4
.nv.constant0.gluon_tcgen05:
	.zero		976


//--------------------- SYMBOLS --------------------------

	.type		.nv.reservedSmem.offset0,@object
	.size		.nv.reservedSmem.offset0,0x4
	.type		.nv.reservedSmem.cap,@object
	.size		.nv.reservedSmem.cap,0x4
